	.target	sm_90a

	.elftype	@"ET_EXEC"


//--------------------- .note.nv.tkinfo           --------------------------
	.section	.note.nv.tkinfo,"",@"SHT_NOTE"
	.sectionflags	@"SHF_NOTE_NV_TKINFO"
	.tkinfo
        /*0018*/ 	.word	0x00000002
        /*0030*/ 	.string	""
        /*0030*/ 	.string	"ptxas"
        /*0030*/ 	.string	"Cuda compilation tools, release 13.0, V13.0.88"
        /*0030*/ 	.string	"Build cuda_13.0.r13.0/compiler.36424714_0"
        /*0030*/ 	.string	"-arch sm_90a -m 64 "



//--------------------- .note.nv.cuinfo           --------------------------
	.section	.note.nv.cuinfo,"",@"SHT_NOTE"
	.sectionflags	@"SHF_NOTE_NV_CUINFO"
        /*0018*/ 	.short	0x0002
        /*001a*/ 	.short	0x005a
        /*001c*/ 	.short	0x0082
	.zero		2


//--------------------- .nv.info                  --------------------------
	.section	.nv.info,"",@"SHT_CUDA_INFO"
	.align	4


	//----- nvinfo : EIATTR_REGCOUNT
	.align		4
        /*0000*/ 	.byte	0x04, 0x2f
        /*0002*/ 	.short	(.L_12 - .L_11)
	.align		4
.L_11:
        /*0004*/ 	.word	index@(_ZN7cutlass13device_kernelINS_4conv6kernel13ConvUniversalINS1_16ConvProblemShapeILNS1_8OperatorE2ELi3EEENS1_10collective14CollectiveConvINS1_46MainloopSm90TmaGmmaWarpSpecializedImplicitGemmILS5_2ELi9ELi3EN4cute5tupleIJNSA_1CILi1EEESD_SD_EEENS1_36KernelImplicitTmaWarpSpecializedSm90ELi1EEENSB_IJNSC_ILi128EEENSB_IJNSC_ILi64EEEEEESJ_EEENS_6half_tESL_NSA_8TiledMMAINSA_8MMA_AtomIJNSA_4SM904GMMA25MMA_64x64x16_F32F16F16_SSILNSP_5MajorE1ELSR_1ELNSP_7ScaleInE1ELSS_1EEEEEENSA_6LayoutISE_NSB_IJNSC_ILi0EEESW_SW_EEEEENSB_IJNSA_10UnderscoreESZ_SZ_EEEEENS7_6detail26Sm90ImplicitGemmTileTraitsINSA_13SM90_TMA_LOADENSA_14ComposedLayoutINSA_7SwizzleILi3ELi4ELi3EEENSA_18smem_ptr_flag_bitsILi16EEENSV_INSB_IJNSB_IJSI_NSC_ILi2EEEEEENSB_IJNSC_ILi8EEES1C_EEENSB_IJSD_NSC_ILi9EEEEEEEEENSB_IJNSB_IJSD_NSC_ILi4096EEEEEENSB_IJSI_NSC_ILi512EEEEEENSB_IJSW_NSC_ILi8192EEEEEEEEEEEEEvEENS13_INSA_20SM90_TMA_LOAD_IM2COLENS15_IS17_S19_NSV_INSB_IJNSB_IJSI_SD_EEES1D_S1F_EEENSB_IJNSB_IJSD_SW_EEES1K_NSB_IJSW_S1H_EEEEEEEEEEvEEEENS_8epilogue10collective6detail29Sm90TmaWarpSpecializedAdapterINS22_15DefaultEpilogueISL_NSB_IJlNSB_IJSD_lllEEESW_EEES27_NS21_6thread17LinearCombinationISL_Li1EffLNS28_9ScaleType4KindE0ELNS_15FloatRoundStyleE2ESL_EENS_4gemm15EpilogueDefaultEEEEEvvEEEEvNT_6ParamsE)
        /*0008*/ 	.word	0x0000006b


	//----- nvinfo : EIATTR_FRAME_SIZE
	.align		4
.L_12:
        /*000c*/ 	.byte	0x04, 0x11
        /*000e*/ 	.short	(.L_14 - .L_13)
	.align		4
.L_13:
        /*0010*/ 	.word	index@(_ZN7cutlass13device_kernelINS_4conv6kernel13ConvUniversalINS1_16ConvProblemShapeILNS1_8OperatorE2ELi3EEENS1_10collective14CollectiveConvINS1_46MainloopSm90TmaGmmaWarpSpecializedImplicitGemmILS5_2ELi9ELi3EN4cute5tupleIJNSA_1CILi1EEESD_SD_EEENS1_36KernelImplicitTmaWarpSpecializedSm90ELi1EEENSB_IJNSC_ILi128EEENSB_IJNSC_ILi64EEEEEESJ_EEENS_6half_tESL_NSA_8TiledMMAINSA_8MMA_AtomIJNSA_4SM904GMMA25MMA_64x64x16_F32F16F16_SSILNSP_5MajorE1ELSR_1ELNSP_7ScaleInE1ELSS_1EEEEEENSA_6LayoutISE_NSB_IJNSC_ILi0EEESW_SW_EEEEENSB_IJNSA_10UnderscoreESZ_SZ_EEEEENS7_6detail26Sm90ImplicitGemmTileTraitsINSA_13SM90_TMA_LOADENSA_14ComposedLayoutINSA_7SwizzleILi3ELi4ELi3EEENSA_18smem_ptr_flag_bitsILi16EEENSV_INSB_IJNSB_IJSI_NSC_ILi2EEEEEENSB_IJNSC_ILi8EEES1C_EEENSB_IJSD_NSC_ILi9EEEEEEEEENSB_IJNSB_IJSD_NSC_ILi4096EEEEEENSB_IJSI_NSC_ILi512EEEEEENSB_IJSW_NSC_ILi8192EEEEEEEEEEEEEvEENS13_INSA_20SM90_TMA_LOAD_IM2COLENS15_IS17_S19_NSV_INSB_IJNSB_IJSI_SD_EEES1D_S1F_EEENSB_IJNSB_IJSD_SW_EEES1K_NSB_IJSW_S1H_EEEEEEEEEEvEEEENS_8epilogue10collective6detail29Sm90TmaWarpSpecializedAdapterINS22_15DefaultEpilogueISL_NSB_IJlNSB_IJSD_lllEEESW_EEES27_NS21_6thread17LinearCombinationISL_Li1EffLNS28_9ScaleType4KindE0ELNS_15FloatRoundStyleE2ESL_EENS_4gemm15EpilogueDefaultEEEEEvvEEEEvNT_6ParamsE)
        /*0014*/ 	.word	0x00000000


	//----- nvinfo : EIATTR_MIN_STACK_SIZE
	.align		4
.L_14:
        /*0018*/ 	.byte	0x04, 0x12
        /*001a*/ 	.short	(.L_16 - .L_15)
	.align		4
.L_15:
        /*001c*/ 	.word	index@(_ZN7cutlass13device_kernelINS_4conv6kernel13ConvUniversalINS1_16ConvProblemShapeILNS1_8OperatorE2ELi3EEENS1_10collective14CollectiveConvINS1_46MainloopSm90TmaGmmaWarpSpecializedImplicitGemmILS5_2ELi9ELi3EN4cute5tupleIJNSA_1CILi1EEESD_SD_EEENS1_36KernelImplicitTmaWarpSpecializedSm90ELi1EEENSB_IJNSC_ILi128EEENSB_IJNSC_ILi64EEEEEESJ_EEENS_6half_tESL_NSA_8TiledMMAINSA_8MMA_AtomIJNSA_4SM904GMMA25MMA_64x64x16_F32F16F16_SSILNSP_5MajorE1ELSR_1ELNSP_7ScaleInE1ELSS_1EEEEEENSA_6LayoutISE_NSB_IJNSC_ILi0EEESW_SW_EEEEENSB_IJNSA_10UnderscoreESZ_SZ_EEEEENS7_6detail26Sm90ImplicitGemmTileTraitsINSA_13SM90_TMA_LOADENSA_14ComposedLayoutINSA_7SwizzleILi3ELi4ELi3EEENSA_18smem_ptr_flag_bitsILi16EEENSV_INSB_IJNSB_IJSI_NSC_ILi2EEEEEENSB_IJNSC_ILi8EEES1C_EEENSB_IJSD_NSC_ILi9EEEEEEEEENSB_IJNSB_IJSD_NSC_ILi4096EEEEEENSB_IJSI_NSC_ILi512EEEEEENSB_IJSW_NSC_ILi8192EEEEEEEEEEEEEvEENS13_INSA_20SM90_TMA_LOAD_IM2COLENS15_IS17_S19_NSV_INSB_IJNSB_IJSI_SD_EEES1D_S1F_EEENSB_IJNSB_IJSD_SW_EEES1K_NSB_IJSW_S1H_EEEEEEEEEEvEEEENS_8epilogue10collective6detail29Sm90TmaWarpSpecializedAdapterINS22_15DefaultEpilogueISL_NSB_IJlNSB_IJSD_lllEEESW_EEES27_NS21_6thread17LinearCombinationISL_Li1EffLNS28_9ScaleType4KindE0ELNS_15FloatRoundStyleE2ESL_EENS_4gemm15EpilogueDefaultEEEEEvvEEEEvNT_6ParamsE)
        /*0020*/ 	.word	0x00000000
.L_16:


//--------------------- .nv.compat                --------------------------
	.section	.nv.compat,"",@"SHT_CUDA_COMPAT_INFO"
	.align	4
        /*0000*/ 	.byte	0x02, 0x09, 0x01, 0x00, 0x02, 0x02, 0x04, 0x00, 0x02, 0x05, 0x05, 0x00, 0x03, 0x07, 0x01, 0x01
        /*0010*/ 	.byte	0x02, 0x03, 0x01, 0x00, 0x02, 0x06, 0x01, 0x00, 0x04, 0x0b, 0x08, 0x00, 0x00, 0x00, 0x00, 0x00
        /*0020*/ 	.byte	0x00, 0x00, 0x00, 0x00


//--------------------- .nv.info._ZN7cutlass13device_kernelINS_4conv6kernel13ConvUniversalINS1_16ConvProblemShapeILNS1_8OperatorE2ELi3EEENS1_10collective14CollectiveConvINS1_46MainloopSm90TmaGmmaWarpSpecializedImplicitGemmILS5_2ELi9ELi3EN4cute5tupleIJNSA_1CILi1EEESD_SD_EEENS1_36KernelImplicitTmaWarpSpecializedSm90ELi1EEENSB_IJNSC_ILi128EEENSB_IJNSC_ILi64EEEEEESJ_EEENS_6half_tESL_NSA_8TiledMMAINSA_8MMA_AtomIJNSA_4SM904GMMA25MMA_64x64x16_F32F16F16_SSILNSP_5MajorE1ELSR_1ELNSP_7ScaleInE1ELSS_1EEEEEENSA_6LayoutISE_NSB_IJNSC_ILi0EEESW_SW_EEEEENSB_IJNSA_10UnderscoreESZ_SZ_EEEEENS7_6detail26Sm90ImplicitGemmTileTraitsINSA_13SM90_TMA_LOADENSA_14ComposedLayoutINSA_7SwizzleILi3ELi4ELi3EEENSA_18smem_ptr_flag_bitsILi16EEENSV_INSB_IJNSB_IJSI_NSC_ILi2EEEEEENSB_IJNSC_ILi8EEES1C_EEENSB_IJSD_NSC_ILi9EEEEEEEEENSB_IJNSB_IJSD_NSC_ILi4096EEEEEENSB_IJSI_NSC_ILi512EEEEEENSB_IJSW_NSC_ILi8192EEEEEEEEEEEEEvEENS13_INSA_20SM90_TMA_LOAD_IM2COLENS15_IS17_S19_NSV_INSB_IJNSB_IJSI_SD_EEES1D_S1F_EEENSB_IJNSB_IJSD_SW_EEES1K_NSB_IJSW_S1H_EEEEEEEEEEvEEEENS_8epilogue10collective6detail29Sm90TmaWarpSpecializedAdapterINS22_15DefaultEpilogueISL_NSB_IJlNSB_IJSD_lllEEESW_EEES27_NS21_6thread17LinearCombinationISL_Li1EffLNS28_9ScaleType4KindE0ELNS_15FloatRoundStyleE2ESL_EENS_4gemm15EpilogueDefaultEEEEEvvEEEEvNT_6ParamsE --------------------------
	.section	.nv.info._ZN7cutlass13device_kernelINS_4conv6kernel13ConvUniversalINS1_16ConvProblemShapeILNS1_8OperatorE2ELi3EEENS1_10collective14CollectiveConvINS1_46MainloopSm90TmaGmmaWarpSpecializedImplicitGemmILS5_2ELi9ELi3EN4cute5tupleIJNSA_1CILi1EEESD_SD_EEENS1_36KernelImplicitTmaWarpSpecializedSm90ELi1EEENSB_IJNSC_ILi128EEENSB_IJNSC_ILi64EEEEEESJ_EEENS_6half_tESL_NSA_8TiledMMAINSA_8MMA_AtomIJNSA_4SM904GMMA25MMA_64x64x16_F32F16F16_SSILNSP_5MajorE1ELSR_1ELNSP_7ScaleInE1ELSS_1EEEEEENSA_6LayoutISE_NSB_IJNSC_ILi0EEESW_SW_EEEEENSB_IJNSA_10UnderscoreESZ_SZ_EEEEENS7_6detail26Sm90ImplicitGemmTileTraitsINSA_13SM90_TMA_LOADENSA_14ComposedLayoutINSA_7SwizzleILi3ELi4ELi3EEENSA_18smem_ptr_flag_bitsILi16EEENSV_INSB_IJNSB_IJSI_NSC_ILi2EEEEEENSB_IJNSC_ILi8EEES1C_EEENSB_IJSD_NSC_ILi9EEEEEEEEENSB_IJNSB_IJSD_NSC_ILi4096EEEEEENSB_IJSI_NSC_ILi512EEEEEENSB_IJSW_NSC_ILi8192EEEEEEEEEEEEEvEENS13_INSA_20SM90_TMA_LOAD_IM2COLENS15_IS17_S19_NSV_INSB_IJNSB_IJSI_SD_EEES1D_S1F_EEENSB_IJNSB_IJSD_SW_EEES1K_NSB_IJSW_S1H_EEEEEEEEEEvEEEENS_8epilogue10collective6detail29Sm90TmaWarpSpecializedAdapterINS22_15DefaultEpilogueISL_NSB_IJlNSB_IJSD_lllEEESW_EEES27_NS21_6thread17LinearCombinationISL_Li1EffLNS28_9ScaleType4KindE0ELNS_15FloatRoundStyleE2ESL_EENS_4gemm15EpilogueDefaultEEEEEvvEEEEvNT_6ParamsE,"",@"SHT_CUDA_INFO"
	.sectionflags	@""
	.align	4


	//----- nvinfo : EIATTR_CUDA_API_VERSION
	.align		4
        /*0000*/ 	.byte	0x04, 0x37
        /*0002*/ 	.short	(.L_18 - .L_17)
.L_17:
        /*0004*/ 	.word	0x00000082


	//----- nvinfo : EIATTR_KPARAM_INFO
	.align		4
.L_18:
        /*0008*/ 	.byte	0x04, 0x17
        /*000a*/ 	.short	(.L_20 - .L_19)
.L_19:
        /*000c*/ 	.word	0x00000000
        /*0010*/ 	.short	0x0000
        /*0012*/ 	.short	0x0070
        /*0014*/ 	.byte	0x00, 0xf0, 0x01, 0x10


	//----- nvinfo : EIATTR_SPARSE_MMA_MASK
	.align		4
.L_20:
        /*0018*/ 	.byte	0x03, 0x50
        /*001a*/ 	.short	0x0000


	//----- nvinfo : EIATTR_MAXREG_COUNT
	.align		4
        /*001c*/ 	.byte	0x03, 0x1b
        /*001e*/ 	.short	0x00ff


	//----- nvinfo : EIATTR_NUM_BARRIERS
	.align		4
        /*0020*/ 	.byte	0x02, 0x4c
        /*0022*/ 	.byte	0x01
	.zero		1


	//----- nvinfo : EIATTR_MERCURY_ISA_VERSION
	.align		4
        /*0024*/ 	.byte	0x03, 0x5f
        /*0026*/ 	.short	0x0101


	//----- nvinfo : EIATTR_COOP_GROUP_MASK_REGIDS
	.align		4
        /*0028*/ 	.byte	0x04, 0x29
        /*002a*/ 	.short	(.L_22 - .L_21)


	//   ....[0]....
.L_21:
        /*002c*/ 	.word	0xffffffff


	//   ....[1]....
        /*0030*/ 	.word	0xffffffff


	//   ....[2]....
        /*0034*/ 	.word	0xffffffff


	//----- nvinfo : EIATTR_COOP_GROUP_INSTR_OFFSETS
	.align		4
.L_22:
        /*0038*/ 	.byte	0x04, 0x28
        /*003a*/ 	.short	(.L_24 - .L_23)


	//   ....[0]....
.L_23:
        /*003c*/ 	.word	0x00000060


	//   ....[1]....
        /*0040*/ 	.word	0x00000070


	//   ....[2]....
        /*0044*/ 	.word	0x00000130


	//----- nvinfo : EIATTR_MBARRIER_INSTR_OFFSETS
	.align		4
.L_24:
        /*0048*/ 	.byte	0x04, 0x39
        /*004a*/ 	.short	(.L_26 - .L_25)


	//   ....[0]....
.L_25:
        /*004c*/ 	.word	0x00000270
        /*0050*/ 	.word	0x000000ff
        /*0054*/ 	.word	0x00036000
        /*0058*/ 	.short	0x0100
        /*005a*/ 	.byte	0x08
	.zero		1


	//   ....[1]....
        /*005c*/ 	.word	0x00000280
        /*0060*/ 	.word	0x000000ff
        /*0064*/ 	.word	0x00036048
        /*0068*/ 	.short	0x0100
        /*006a*/ 	.byte	0x08
	.zero		1


	//   ....[2]....
        /*006c*/ 	.word	0x00000290
        /*0070*/ 	.word	0x000000ff
        /*0074*/ 	.word	0x00036008
        /*0078*/ 	.short	0x0100
        /*007a*/ 	.byte	0x08
	.zero		1


	//   ....[3]....
        /*007c*/ 	.word	0x000002a0
        /*0080*/ 	.word	0x000000ff
        /*0084*/ 	.word	0x00036050
        /*0088*/ 	.short	0x0100
        /*008a*/ 	.byte	0x08
	.zero		1


	//   ....[4]....
        /*008c*/ 	.word	0x000002b0
        /*0090*/ 	.word	0x000000ff
        /*0094*/ 	.word	0x00036010
        /*0098*/ 	.short	0x0100
        /*009a*/ 	.byte	0x08
	.zero		1


	//   ....[5]....
        /*009c*/ 	.word	0x000002c0
        /*00a0*/ 	.word	0x000000ff
        /*00a4*/ 	.word	0x00036058
        /*00a8*/ 	.short	0x0100
        /*00aa*/ 	.byte	0x08
	.zero		1


	//   ....[6]....
        /*00ac*/ 	.word	0x000002d0
        /*00b0*/ 	.word	0x000000ff
        /*00b4*/ 	.word	0x00036018
        /*00b8*/ 	.short	0x0100
        /*00ba*/ 	.byte	0x08
	.zero		1


	//   ....[7]....
        /*00bc*/ 	.word	0x000002e0
        /*00c0*/ 	.word	0x000000ff
        /*00c4*/ 	.word	0x00036060
        /*00c8*/ 	.short	0x0100
        /*00ca*/ 	.byte	0x08
	.zero		1


	//   ....[8]....
        /*00cc*/ 	.word	0x000002f0
        /*00d0*/ 	.word	0x000000ff
        /*00d4*/ 	.word	0x00036020
        /*00d8*/ 	.short	0x0100
        /*00da*/ 	.byte	0x08
	.zero		1


	//   ....[9]....
        /*00dc*/ 	.word	0x00000300
        /*00e0*/ 	.word	0x000000ff
        /*00e4*/ 	.word	0x00036068
        /*00e8*/ 	.short	0x0100
        /*00ea*/ 	.byte	0x08
	.zero		1


	//   ....[10]....
        /*00ec*/ 	.word	0x00000310
        /*00f0*/ 	.word	0x000000ff
        /*00f4*/ 	.word	0x00036028
        /*00f8*/ 	.short	0x0100
        /*00fa*/ 	.byte	0x08
	.zero		1


	//   ....[11]....
        /*00fc*/ 	.word	0x00000320
        /*0100*/ 	.word	0x000000ff
        /*0104*/ 	.word	0x00036070
        /*0108*/ 	.short	0x0100
        /*010a*/ 	.byte	0x08
	.zero		1


	//   ....[12]....
        /*010c*/ 	.word	0x00000330
        /*0110*/ 	.word	0x000000ff
        /*0114*/ 	.word	0x00036030
        /*0118*/ 	.short	0x0100
        /*011a*/ 	.byte	0x08
	.zero		1


	//   ....[13]....
        /*011c*/ 	.word	0x00000340
        /*0120*/ 	.word	0x000000ff
        /*0124*/ 	.word	0x00036078
        /*0128*/ 	.short	0x0100
        /*012a*/ 	.byte	0x08
	.zero		1


	//   ....[14]....
        /*012c*/ 	.word	0x00000350
        /*0130*/ 	.word	0x000000ff
        /*0134*/ 	.word	0x00036038
        /*0138*/ 	.short	0x0100
        /*013a*/ 	.byte	0x08
	.zero		1


	//   ....[15]....
        /*013c*/ 	.word	0x00000360
        /*0140*/ 	.word	0x000000ff
        /*0144*/ 	.word	0x00036080
        /*0148*/ 	.short	0x0100
        /*014a*/ 	.byte	0x08
	.zero		1


	//   ....[16]....
        /*014c*/ 	.word	0x00000370
        /*0150*/ 	.word	0x000000ff
        /*0154*/ 	.word	0x00036040
        /*0158*/ 	.short	0x0100
        /*015a*/ 	.byte	0x08
	.zero		1


	//   ....[17]....
        /*015c*/ 	.word	0x00000380
        /*0160*/ 	.word	0x000000ff
        /*0164*/ 	.word	0x00036088
        /*0168*/ 	.short	0x0100
        /*016a*/ 	.byte	0x08
	.zero		1


	//   ....[18]....
        /*016c*/ 	.word	0x00000f80
        /*0170*/ 	.word	0x00000003
        /*0174*/ 	.word	0x00036000
        /*0178*/ 	.short	0x010a
        /*017a*/ 	.byte	0x3f
	.zero		1


	//   ....[19]....
        /*017c*/ 	.word	0x000013e0
        /*0180*/ 	.word	0x00000006
        /*0184*/ 	.word	0x00036000
        /*0188*/ 	.short	0x010a
        /*018a*/ 	.byte	0x3f
	.zero		1


	//   ....[20]....
        /*018c*/ 	.word	0x00001700
        /*0190*/ 	.word	0x000000ff
        /*0194*/ 	.word	0x00000000
        /*0198*/ 	.short	0x0101
        /*019a*/ 	.byte	0x08
	.zero		1


	//   ....[21]....
        /*019c*/ 	.word	0x00001910
        /*01a0*/ 	.word	0x00000004
        /*01a4*/ 	.word	0x00000000
        /*01a8*/ 	.short	0x0101
        /*01aa*/ 	.byte	0x3f
	.zero		1


	//   ....[22]....
        /*01ac*/ 	.word	0x00006b00
        /*01b0*/ 	.word	0x00000005
        /*01b4*/ 	.word	0x00036048
        /*01b8*/ 	.short	0x010a
        /*01ba*/ 	.byte	0x3f
	.zero		1


	//   ....[23]....
        /*01bc*/ 	.word	0x000071f0
        /*01c0*/ 	.word	0x00000004
        /*01c4*/ 	.word	0x00000000
        /*01c8*/ 	.short	0x010a
        /*01ca*/ 	.byte	0x3f
	.zero		1


	//   ....[24]....
        /*01cc*/ 	.word	0x000072a0
        /*01d0*/ 	.word	0x00000000
        /*01d4*/ 	.word	0x00000000
        /*01d8*/ 	.short	0x010a
        /*01da*/ 	.byte	0x3f
	.zero		1


	//   ....[25]....
        /*01dc*/ 	.word	0x00007350
        /*01e0*/ 	.word	0x00000000
        /*01e4*/ 	.word	0x00000000
        /*01e8*/ 	.short	0x010a
        /*01ea*/ 	.byte	0x3f
	.zero		1


	//   ....[26]....
        /*01ec*/ 	.word	0x00007400
        /*01f0*/ 	.word	0x00000000
        /*01f4*/ 	.word	0x00000000
        /*01f8*/ 	.short	0x010a
        /*01fa*/ 	.byte	0x3f
	.zero		1


	//   ....[27]....
        /*01fc*/ 	.word	0x000074b0
        /*0200*/ 	.word	0x00000000
        /*0204*/ 	.word	0x00000000
        /*0208*/ 	.short	0x010a
        /*020a*/ 	.byte	0x3f
	.zero		1


	//   ....[28]....
        /*020c*/ 	.word	0x00007560
        /*0210*/ 	.word	0x00000000
        /*0214*/ 	.word	0x00000000
        /*0218*/ 	.short	0x010a
        /*021a*/ 	.byte	0x3f
	.zero		1


	//   ....[29]....
        /*021c*/ 	.word	0x00007610
        /*0220*/ 	.word	0x00000000
        /*0224*/ 	.word	0x00000000
        /*0228*/ 	.short	0x010a
        /*022a*/ 	.byte	0x3f
	.zero		1


	//   ....[30]....
        /*022c*/ 	.word	0x000076c0
        /*0230*/ 	.word	0x00000000
        /*0234*/ 	.word	0x00000000
        /*0238*/ 	.short	0x010a
        /*023a*/ 	.byte	0x3f
	.zero		1


	//   ....[31]....
        /*023c*/ 	.word	0x00007770
        /*0240*/ 	.word	0x00000002
        /*0244*/ 	.word	0x00000000
        /*0248*/ 	.short	0x010a
        /*024a*/ 	.byte	0x3f
	.zero		1


	//----- nvinfo : EIATTR_NUM_MBARRIERS
	.align		4
.L_26:
        /*024c*/ 	.byte	0x03, 0x38
        /*024e*/ 	.short	0x0012


	//----- nvinfo : EIATTR_EXIT_INSTR_OFFSETS
	.align		4
        /*0250*/ 	.byte	0x04, 0x1c
        /*0252*/ 	.short	(.L_28 - .L_27)


	//   ....[0]....
.L_27:
        /*0254*/ 	.word	0x00000cb0


	//   ....[1]....
        /*0258*/ 	.word	0x00001ae0


	//   ....[2]....
        /*025c*/ 	.word	0x00001bc0


	//   ....[3]....
        /*0260*/ 	.word	0x00001cb0


	//   ....[4]....
        /*0264*/ 	.word	0x00005370


	//   ....[5]....
        /*0268*/ 	.word	0x000053a0


	//   ....[6]....
        /*026c*/ 	.word	0x000068a0


	//   ....[7]....
        /*0270*/ 	.word	0x000068d0


	//   ....[8]....
        /*0274*/ 	.word	0x000068f0


	//   ....[9]....
        /*0278*/ 	.word	0x000070e0


	//   ....[10]....
        /*027c*/ 	.word	0x000077a0


	//----- nvinfo : EIATTR_MAX_THREADS
	.align		4
.L_28:
        /*0280*/ 	.byte	0x04, 0x05
        /*0282*/ 	.short	(.L_30 - .L_29)
.L_29:
        /*0284*/ 	.word	0x00000100
        /*0288*/ 	.word	0x00000001
        /*028c*/ 	.word	0x00000001


	//----- nvinfo : EIATTR_CRS_STACK_SIZE
	.align		4
.L_30:
        /*0290*/ 	.byte	0x04, 0x1e
        /*0292*/ 	.short	(.L_32 - .L_31)
.L_31:
        /*0294*/ 	.word	0x00000000


	//----- nvinfo : EIATTR_CBANK_PARAM_SIZE
	.align		4
.L_32:
        /*0298*/ 	.byte	0x03, 0x19
        /*029a*/ 	.short	0x0470


	//----- nvinfo : EIATTR_PARAM_CBANK
	.align		4
        /*029c*/ 	.byte	0x04, 0x0a
        /*029e*/ 	.short	(.L_34 - .L_33)
	.align		4
.L_33:
        /*02a0*/ 	.word	index@(.nv.constant0._ZN7cutlass13device_kernelINS_4conv6kernel13ConvUniversalINS1_16ConvProblemShapeILNS1_8OperatorE2ELi3EEENS1_10collective14CollectiveConvINS1_46MainloopSm90TmaGmmaWarpSpecializedImplicitGemmILS5_2ELi9ELi3EN4cute5tupleIJNSA_1CILi1EEESD_SD_EEENS1_36KernelImplicitTmaWarpSpecializedSm90ELi1EEENSB_IJNSC_ILi128EEENSB_IJNSC_ILi64EEEEEESJ_EEENS_6half_tESL_NSA_8TiledMMAINSA_8MMA_AtomIJNSA_4SM904GMMA25MMA_64x64x16_F32F16F16_SSILNSP_5MajorE1ELSR_1ELNSP_7ScaleInE1ELSS_1EEEEEENSA_6LayoutISE_NSB_IJNSC_ILi0EEESW_SW_EEEEENSB_IJNSA_10UnderscoreESZ_SZ_EEEEENS7_6detail26Sm90ImplicitGemmTileTraitsINSA_13SM90_TMA_LOADENSA_14ComposedLayoutINSA_7SwizzleILi3ELi4ELi3EEENSA_18smem_ptr_flag_bitsILi16EEENSV_INSB_IJNSB_IJSI_NSC_ILi2EEEEEENSB_IJNSC_ILi8EEES1C_EEENSB_IJSD_NSC_ILi9EEEEEEEEENSB_IJNSB_IJSD_NSC_ILi4096EEEEEENSB_IJSI_NSC_ILi512EEEEEENSB_IJSW_NSC_ILi8192EEEEEEEEEEEEEvEENS13_INSA_20SM90_TMA_LOAD_IM2COLENS15_IS17_S19_NSV_INSB_IJNSB_IJSI_SD_EEES1D_S1F_EEENSB_IJNSB_IJSD_SW_EEES1K_NSB_IJSW_S1H_EEEEEEEEEEvEEEENS_8epilogue10collective6detail29Sm90TmaWarpSpecializedAdapterINS22_15DefaultEpilogueISL_NSB_IJlNSB_IJSD_lllEEESW_EEES27_NS21_6thread17LinearCombinationISL_Li1EffLNS28_9ScaleType4KindE0ELNS_15FloatRoundStyleE2ESL_EENS_4gemm15EpilogueDefaultEEEEEvvEEEEvNT_6ParamsE)
        /*02a4*/ 	.short	0x0210
        /*02a6*/ 	.short	0x0470


	//----- nvinfo : EIATTR_SW_WAR
	.align		4
.L_34:
        /*02a8*/ 	.byte	0x04, 0x36
        /*02aa*/ 	.short	(.L_36 - .L_35)
.L_35:
        /*02ac*/ 	.word	0x00000008
.L_36:


//--------------------- .nv.callgraph             --------------------------
	.section	.nv.callgraph,"",@"SHT_CUDA_CALLGRAPH"
	.align	4
	.sectionentsize	8
	.align		4
        /*0000*/ 	.word	0x00000000
	.align		4
        /*0004*/ 	.word	0xffffffff
	.align		4
        /*0008*/ 	.word	0x00000000
	.align		4
        /*000c*/ 	.word	0xfffffffe
	.align		4
        /*0010*/ 	.word	0x00000000
	.align		4
        /*0014*/ 	.word	0xfffffffd
	.align		4
        /*0018*/ 	.word	0x00000000
	.align		4
        /*001c*/ 	.word	0xfffffffc


//--------------------- .nv.constant4             --------------------------
	.section	.nv.constant4,"a",@progbits
	.align	8
	.align		8
.nv.constant4:
        /*0000*/ 	.dword	_ZN39_INTERNAL_9deb3fde_4_k_cu_0aef4c98_30884cuda3std3__45__cpo5beginE
	.align		8
        /*0008*/ 	.dword	_ZN39_INTERNAL_9deb3fde_4_k_cu_0aef4c98_30884cuda3std3__45__cpo3endE
	.align		8
        /*0010*/ 	.dword	_ZN39_INTERNAL_9deb3fde_4_k_cu_0aef4c98_30884cuda3std3__45__cpo6cbeginE
	.align		8
        /*0018*/ 	.dword	_ZN39_INTERNAL_9deb3fde_4_k_cu_0aef4c98_30884cuda3std3__45__cpo4cendE
	.align		8
        /*0020*/ 	.dword	_ZN39_INTERNAL_9deb3fde_4_k_cu_0aef4c98_30884cuda3std3__441_GLOBAL__N__9deb3fde_4_k_cu_0aef4c98_30886ignoreE
	.align		8
        /*0028*/ 	.dword	_ZN39_INTERNAL_9deb3fde_4_k_cu_0aef4c98_30884cuda3std3__419piecewise_constructE
	.align		8
        /*0030*/ 	.dword	_ZN39_INTERNAL_9deb3fde_4_k_cu_0aef4c98_30884cuda3std3__48in_placeE
	.align		8
        /*0038*/ 	.dword	_ZN39_INTERNAL_9deb3fde_4_k_cu_0aef4c98_30884cuda3std6ranges3__45__cpo4swapE
	.align		8
        /*0040*/ 	.dword	_ZN39_INTERNAL_9deb3fde_4_k_cu_0aef4c98_30884cuda3std6ranges3__45__cpo9iter_moveE
	.align		8
        /*0048*/ 	.dword	_ZN39_INTERNAL_9deb3fde_4_k_cu_0aef4c98_30884cute7productE
	.align		8
        /*0050*/ 	.dword	_ZN39_INTERNAL_9deb3fde_4_k_cu_0aef4c98_30884cute1_E


//--------------------- .text._ZN7cutlass13device_kernelINS_4conv6kernel13ConvUniversalINS1_16ConvProblemShapeILNS1_8OperatorE2ELi3EEENS1_10collective14CollectiveConvINS1_46MainloopSm90TmaGmmaWarpSpecializedImplicitGemmILS5_2ELi9ELi3EN4cute5tupleIJNSA_1CILi1EEESD_SD_EEENS1_36KernelImplicitTmaWarpSpecializedSm90ELi1EEENSB_IJNSC_ILi128EEENSB_IJNSC_ILi64EEEEEESJ_EEENS_6half_tESL_NSA_8TiledMMAINSA_8MMA_AtomIJNSA_4SM904GMMA25MMA_64x64x16_F32F16F16_SSILNSP_5MajorE1ELSR_1ELNSP_7ScaleInE1ELSS_1EEEEEENSA_6LayoutISE_NSB_IJNSC_ILi0EEESW_SW_EEEEENSB_IJNSA_10UnderscoreESZ_SZ_EEEEENS7_6detail26Sm90ImplicitGemmTileTraitsINSA_13SM90_TMA_LOADENSA_14ComposedLayoutINSA_7SwizzleILi3ELi4ELi3EEENSA_18smem_ptr_flag_bitsILi16EEENSV_INSB_IJNSB_IJSI_NSC_ILi2EEEEEENSB_IJNSC_ILi8EEES1C_EEENSB_IJSD_NSC_ILi9EEEEEEEEENSB_IJNSB_IJSD_NSC_ILi4096EEEEEENSB_IJSI_NSC_ILi512EEEEEENSB_IJSW_NSC_ILi8192EEEEEEEEEEEEEvEENS13_INSA_20SM90_TMA_LOAD_IM2COLENS15_IS17_S19_NSV_INSB_IJNSB_IJSI_SD_EEES1D_S1F_EEENSB_IJNSB_IJSD_SW_EEES1K_NSB_IJSW_S1H_EEEEEEEEEEvEEEENS_8epilogue10collective6detail29Sm90TmaWarpSpecializedAdapterINS22_15DefaultEpilogueISL_NSB_IJlNSB_IJSD_lllEEESW_EEES27_NS21_6thread17LinearCombinationISL_Li1EffLNS28_9ScaleType4KindE0ELNS_15FloatRoundStyleE2ESL_EENS_4gemm15EpilogueDefaultEEEEEvvEEEEvNT_6ParamsE --------------------------
	.section	.text._ZN7cutlass13device_kernelINS_4conv6kernel13ConvUniversalINS1_16ConvProblemShapeILNS1_8OperatorE2ELi3EEENS1_10collective14CollectiveConvINS1_46MainloopSm90TmaGmmaWarpSpecializedImplicitGemmILS5_2ELi9ELi3EN4cute5tupleIJNSA_1CILi1EEESD_SD_EEENS1_36KernelImplicitTmaWarpSpecializedSm90ELi1EEENSB_IJNSC_ILi128EEENSB_IJNSC_ILi64EEEEEESJ_EEENS_6half_tESL_NSA_8TiledMMAINSA_8MMA_AtomIJNSA_4SM904GMMA25MMA_64x64x16_F32F16F16_SSILNSP_5MajorE1ELSR_1ELNSP_7ScaleInE1ELSS_1EEEEEENSA_6LayoutISE_NSB_IJNSC_ILi0EEESW_SW_EEEEENSB_IJNSA_10UnderscoreESZ_SZ_EEEEENS7_6detail26Sm90ImplicitGemmTileTraitsINSA_13SM90_TMA_LOADENSA_14ComposedLayoutINSA_7SwizzleILi3ELi4ELi3EEENSA_18smem_ptr_flag_bitsILi16EEENSV_INSB_IJNSB_IJSI_NSC_ILi2EEEEEENSB_IJNSC_ILi8EEES1C_EEENSB_IJSD_NSC_ILi9EEEEEEEEENSB_IJNSB_IJSD_NSC_ILi4096EEEEEENSB_IJSI_NSC_ILi512EEEEEENSB_IJSW_NSC_ILi8192EEEEEEEEEEEEEvEENS13_INSA_20SM90_TMA_LOAD_IM2COLENS15_IS17_S19_NSV_INSB_IJNSB_IJSI_SD_EEES1D_S1F_EEENSB_IJNSB_IJSD_SW_EEES1K_NSB_IJSW_S1H_EEEEEEEEEEvEEEENS_8epilogue10collective6detail29Sm90TmaWarpSpecializedAdapterINS22_15DefaultEpilogueISL_NSB_IJlNSB_IJSD_lllEEESW_EEES27_NS21_6thread17LinearCombinationISL_Li1EffLNS28_9ScaleType4KindE0ELNS_15FloatRoundStyleE2ESL_EENS_4gemm15EpilogueDefaultEEEEEvvEEEEvNT_6ParamsE,"ax",@progbits
	.align	128
.text._ZN7cutlass13device_kernelINS_4conv6kernel13ConvUniversalINS1_16ConvProblemShapeILNS1_8OperatorE2ELi3EEENS1_10collective14CollectiveConvINS1_46MainloopSm90TmaGmmaWarpSpecializedImplicitGemmILS5_2ELi9ELi3EN4cute5tupleIJNSA_1CILi1EEESD_SD_EEENS1_36KernelImplicitTmaWarpSpecializedSm90ELi1EEENSB_IJNSC_ILi128EEENSB_IJNSC_ILi64EEEEEESJ_EEENS_6half_tESL_NSA_8TiledMMAINSA_8MMA_AtomIJNSA_4SM904GMMA25MMA_64x64x16_F32F16F16_SSILNSP_5MajorE1ELSR_1ELNSP_7ScaleInE1ELSS_1EEEEEENSA_6LayoutISE_NSB_IJNSC_ILi0EEESW_SW_EEEEENSB_IJNSA_10UnderscoreESZ_SZ_EEEEENS7_6detail26Sm90ImplicitGemmTileTraitsINSA_13SM90_TMA_LOADENSA_14ComposedLayoutINSA_7SwizzleILi3ELi4ELi3EEENSA_18smem_ptr_flag_bitsILi16EEENSV_INSB_IJNSB_IJSI_NSC_ILi2EEEEEENSB_IJNSC_ILi8EEES1C_EEENSB_IJSD_NSC_ILi9EEEEEEEEENSB_IJNSB_IJSD_NSC_ILi4096EEEEEENSB_IJSI_NSC_ILi512EEEEEENSB_IJSW_NSC_ILi8192EEEEEEEEEEEEEvEENS13_INSA_20SM90_TMA_LOAD_IM2COLENS15_IS17_S19_NSV_INSB_IJNSB_IJSI_SD_EEES1D_S1F_EEENSB_IJNSB_IJSD_SW_EEES1K_NSB_IJSW_S1H_EEEEEEEEEEvEEEENS_8epilogue10collective6detail29Sm90TmaWarpSpecializedAdapterINS22_15DefaultEpilogueISL_NSB_IJlNSB_IJSD_lllEEESW_EEES27_NS21_6thread17LinearCombinationISL_Li1EffLNS28_9ScaleType4KindE0ELNS_15FloatRoundStyleE2ESL_EENS_4gemm15EpilogueDefaultEEEEEvvEEEEvNT_6ParamsE:
        .type           _ZN7cutlass13device_kernelINS_4conv6kernel13ConvUniversalINS1_16ConvProblemShapeILNS1_8OperatorE2ELi3EEENS1_10collective14CollectiveConvINS1_46MainloopSm90TmaGmmaWarpSpecializedImplicitGemmILS5_2ELi9ELi3EN4cute5tupleIJNSA_1CILi1EEESD_SD_EEENS1_36KernelImplicitTmaWarpSpecializedSm90ELi1EEENSB_IJNSC_ILi128EEENSB_IJNSC_ILi64EEEEEESJ_EEENS_6half_tESL_NSA_8TiledMMAINSA_8MMA_AtomIJNSA_4SM904GMMA25MMA_64x64x16_F32F16F16_SSILNSP_5MajorE1ELSR_1ELNSP_7ScaleInE1ELSS_1EEEEEENSA_6LayoutISE_NSB_IJNSC_ILi0EEESW_SW_EEEEENSB_IJNSA_10UnderscoreESZ_SZ_EEEEENS7_6detail26Sm90ImplicitGemmTileTraitsINSA_13SM90_TMA_LOADENSA_14ComposedLayoutINSA_7SwizzleILi3ELi4ELi3EEENSA_18smem_ptr_flag_bitsILi16EEENSV_INSB_IJNSB_IJSI_NSC_ILi2EEEEEENSB_IJNSC_ILi8EEES1C_EEENSB_IJSD_NSC_ILi9EEEEEEEEENSB_IJNSB_IJSD_NSC_ILi4096EEEEEENSB_IJSI_NSC_ILi512EEEEEENSB_IJSW_NSC_ILi8192EEEEEEEEEEEEEvEENS13_INSA_20SM90_TMA_LOAD_IM2COLENS15_IS17_S19_NSV_INSB_IJNSB_IJSI_SD_EEES1D_S1F_EEENSB_IJNSB_IJSD_SW_EEES1K_NSB_IJSW_S1H_EEEEEEEEEEvEEEENS_8epilogue10collective6detail29Sm90TmaWarpSpecializedAdapterINS22_15DefaultEpilogueISL_NSB_IJlNSB_IJSD_lllEEESW_EEES27_NS21_6thread17LinearCombinationISL_Li1EffLNS28_9ScaleType4KindE0ELNS_15FloatRoundStyleE2ESL_EENS_4gemm15EpilogueDefaultEEEEEvvEEEEvNT_6ParamsE,@function
        .size           _ZN7cutlass13device_kernelINS_4conv6kernel13ConvUniversalINS1_16ConvProblemShapeILNS1_8OperatorE2ELi3EEENS1_10collective14CollectiveConvINS1_46MainloopSm90TmaGmmaWarpSpecializedImplicitGemmILS5_2ELi9ELi3EN4cute5tupleIJNSA_1CILi1EEESD_SD_EEENS1_36KernelImplicitTmaWarpSpecializedSm90ELi1EEENSB_IJNSC_ILi128EEENSB_IJNSC_ILi64EEEEEESJ_EEENS_6half_tESL_NSA_8TiledMMAINSA_8MMA_AtomIJNSA_4SM904GMMA25MMA_64x64x16_F32F16F16_SSILNSP_5MajorE1ELSR_1ELNSP_7ScaleInE1ELSS_1EEEEEENSA_6LayoutISE_NSB_IJNSC_ILi0EEESW_SW_EEEEENSB_IJNSA_10UnderscoreESZ_SZ_EEEEENS7_6detail26Sm90ImplicitGemmTileTraitsINSA_13SM90_TMA_LOADENSA_14ComposedLayoutINSA_7SwizzleILi3ELi4ELi3EEENSA_18smem_ptr_flag_bitsILi16EEENSV_INSB_IJNSB_IJSI_NSC_ILi2EEEEEENSB_IJNSC_ILi8EEES1C_EEENSB_IJSD_NSC_ILi9EEEEEEEEENSB_IJNSB_IJSD_NSC_ILi4096EEEEEENSB_IJSI_NSC_ILi512EEEEEENSB_IJSW_NSC_ILi8192EEEEEEEEEEEEEvEENS13_INSA_20SM90_TMA_LOAD_IM2COLENS15_IS17_S19_NSV_INSB_IJNSB_IJSI_SD_EEES1D_S1F_EEENSB_IJNSB_IJSD_SW_EEES1K_NSB_IJSW_S1H_EEEEEEEEEEvEEEENS_8epilogue10collective6detail29Sm90TmaWarpSpecializedAdapterINS22_15DefaultEpilogueISL_NSB_IJlNSB_IJSD_lllEEESW_EEES27_NS21_6thread17LinearCombinationISL_Li1EffLNS28_9ScaleType4KindE0ELNS_15FloatRoundStyleE2ESL_EENS_4gemm15EpilogueDefaultEEEEEvvEEEEvNT_6ParamsE,(.L_x_161 - _ZN7cutlass13device_kernelINS_4conv6kernel13ConvUniversalINS1_16ConvProblemShapeILNS1_8OperatorE2ELi3EEENS1_10collective14CollectiveConvINS1_46MainloopSm90TmaGmmaWarpSpecializedImplicitGemmILS5_2ELi9ELi3EN4cute5tupleIJNSA_1CILi1EEESD_SD_EEENS1_36KernelImplicitTmaWarpSpecializedSm90ELi1EEENSB_IJNSC_ILi128EEENSB_IJNSC_ILi64EEEEEESJ_EEENS_6half_tESL_NSA_8TiledMMAINSA_8MMA_AtomIJNSA_4SM904GMMA25MMA_64x64x16_F32F16F16_SSILNSP_5MajorE1ELSR_1ELNSP_7ScaleInE1ELSS_1EEEEEENSA_6LayoutISE_NSB_IJNSC_ILi0EEESW_SW_EEEEENSB_IJNSA_10UnderscoreESZ_SZ_EEEEENS7_6detail26Sm90ImplicitGemmTileTraitsINSA_13SM90_TMA_LOADENSA_14ComposedLayoutINSA_7SwizzleILi3ELi4ELi3EEENSA_18smem_ptr_flag_bitsILi16EEENSV_INSB_IJNSB_IJSI_NSC_ILi2EEEEEENSB_IJNSC_ILi8EEES1C_EEENSB_IJSD_NSC_ILi9EEEEEEEEENSB_IJNSB_IJSD_NSC_ILi4096EEEEEENSB_IJSI_NSC_ILi512EEEEEENSB_IJSW_NSC_ILi8192EEEEEEEEEEEEEvEENS13_INSA_20SM90_TMA_LOAD_IM2COLENS15_IS17_S19_NSV_INSB_IJNSB_IJSI_SD_EEES1D_S1F_EEENSB_IJNSB_IJSD_SW_EEES1K_NSB_IJSW_S1H_EEEEEEEEEEvEEEENS_8epilogue10collective6detail29Sm90TmaWarpSpecializedAdapterINS22_15DefaultEpilogueISL_NSB_IJlNSB_IJSD_lllEEESW_EEES27_NS21_6thread17LinearCombinationISL_Li1EffLNS28_9ScaleType4KindE0ELNS_15FloatRoundStyleE2ESL_EENS_4gemm15EpilogueDefaultEEEEEvvEEEEvNT_6ParamsE)
        .other          _ZN7cutlass13device_kernelINS_4conv6kernel13ConvUniversalINS1_16ConvProblemShapeILNS1_8OperatorE2ELi3EEENS1_10collective14CollectiveConvINS1_46MainloopSm90TmaGmmaWarpSpecializedImplicitGemmILS5_2ELi9ELi3EN4cute5tupleIJNSA_1CILi1EEESD_SD_EEENS1_36KernelImplicitTmaWarpSpecializedSm90ELi1EEENSB_IJNSC_ILi128EEENSB_IJNSC_ILi64EEEEEESJ_EEENS_6half_tESL_NSA_8TiledMMAINSA_8MMA_AtomIJNSA_4SM904GMMA25MMA_64x64x16_F32F16F16_SSILNSP_5MajorE1ELSR_1ELNSP_7ScaleInE1ELSS_1EEEEEENSA_6LayoutISE_NSB_IJNSC_ILi0EEESW_SW_EEEEENSB_IJNSA_10UnderscoreESZ_SZ_EEEEENS7_6detail26Sm90ImplicitGemmTileTraitsINSA_13SM90_TMA_LOADENSA_14ComposedLayoutINSA_7SwizzleILi3ELi4ELi3EEENSA_18smem_ptr_flag_bitsILi16EEENSV_INSB_IJNSB_IJSI_NSC_ILi2EEEEEENSB_IJNSC_ILi8EEES1C_EEENSB_IJSD_NSC_ILi9EEEEEEEEENSB_IJNSB_IJSD_NSC_ILi4096EEEEEENSB_IJSI_NSC_ILi512EEEEEENSB_IJSW_NSC_ILi8192EEEEEEEEEEEEEvEENS13_INSA_20SM90_TMA_LOAD_IM2COLENS15_IS17_S19_NSV_INSB_IJNSB_IJSI_SD_EEES1D_S1F_EEENSB_IJNSB_IJSD_SW_EEES1K_NSB_IJSW_S1H_EEEEEEEEEEvEEEENS_8epilogue10collective6detail29Sm90TmaWarpSpecializedAdapterINS22_15DefaultEpilogueISL_NSB_IJlNSB_IJSD_lllEEESW_EEES27_NS21_6thread17LinearCombinationISL_Li1EffLNS28_9ScaleType4KindE0ELNS_15FloatRoundStyleE2ESL_EENS_4gemm15EpilogueDefaultEEEEEvvEEEEvNT_6ParamsE,@"STO_CUDA_ENTRY STV_DEFAULT"
_ZN7cutlass13device_kernelINS_4conv6kernel13ConvUniversalINS1_16ConvProblemShapeILNS1_8OperatorE2ELi3EEENS1_10collective14CollectiveConvINS1_46MainloopSm90TmaGmmaWarpSpecializedImplicitGemmILS5_2ELi9ELi3EN4cute5tupleIJNSA_1CILi1EEESD_SD_EEENS1_36KernelImplicitTmaWarpSpecializedSm90ELi1EEENSB_IJNSC_ILi128EEENSB_IJNSC_ILi64EEEEEESJ_EEENS_6half_tESL_NSA_8TiledMMAINSA_8MMA_AtomIJNSA_4SM904GMMA25MMA_64x64x16_F32F16F16_SSILNSP_5MajorE1ELSR_1ELNSP_7ScaleInE1ELSS_1EEEEEENSA_6LayoutISE_NSB_IJNSC_ILi0EEESW_SW_EEEEENSB_IJNSA_10UnderscoreESZ_SZ_EEEEENS7_6detail26Sm90ImplicitGemmTileTraitsINSA_13SM90_TMA_LOADENSA_14ComposedLayoutINSA_7SwizzleILi3ELi4ELi3EEENSA_18smem_ptr_flag_bitsILi16EEENSV_INSB_IJNSB_IJSI_NSC_ILi2EEEEEENSB_IJNSC_ILi8EEES1C_EEENSB_IJSD_NSC_ILi9EEEEEEEEENSB_IJNSB_IJSD_NSC_ILi4096EEEEEENSB_IJSI_NSC_ILi512EEEEEENSB_IJSW_NSC_ILi8192EEEEEEEEEEEEEvEENS13_INSA_20SM90_TMA_LOAD_IM2COLENS15_IS17_S19_NSV_INSB_IJNSB_IJSI_SD_EEES1D_S1F_EEENSB_IJNSB_IJSD_SW_EEES1K_NSB_IJSW_S1H_EEEEEEEEEEvEEEENS_8epilogue10collective6detail29Sm90TmaWarpSpecializedAdapterINS22_15DefaultEpilogueISL_NSB_IJlNSB_IJSD_lllEEESW_EEES27_NS21_6thread17LinearCombinationISL_Li1EffLNS28_9ScaleType4KindE0ELNS_15FloatRoundStyleE2ESL_EENS_4gemm15EpilogueDefaultEEEEEvvEEEEvNT_6ParamsE:
[----:B------:R-:W-:Y:S01]  /*0000*/  LDC R1, c[0x0][0x28] ;  /* 0x00000a00ff017b82 */ /* 0x000fe20000000800 */
[----:B------:R-:W0:Y:S01]  /*0010*/  S2R R9, SR_TID.X ;  /* 0x0000000000097919 */ /* 0x000e220000002100 */
[----:B------:R-:W-:Y:S01]  /*0020*/  ELECT P0, URZ, PT ;  /* 0x00000000003f782f */ /* 0x000fe20003800000 */
[----:B------:R-:W-:Y:S01]  /*0030*/  BSSY B0, `(.L_x_0) ;  /* 0x000000f000007945 */ /* 0x000fe20003800000 */
[--C-:B0-----:R-:W-:Y:S02]  /*0040*/  SHF.R.U32.HI R0, RZ, 0x5, R9.reuse ;  /* 0x00000005ff007819 */ /* 0x101fe40000011609 */
[----:B------:R-:W-:-:S03]  /*0050*/  SHF.R.U32.HI R3, RZ, 0x7, R9 ;  /* 0x00000007ff037819 */ /* 0x000fc60000011609 */
[----:B------:R-:W0:Y:S04]  /*0060*/  SHFL.IDX PT, R2, R0, RZ, 0x1f ;  /* 0x00001fff00027589 */ /* 0x000e2800000e0000 */
[----:B------:R1:W2:Y:S01]  /*0070*/  SHFL.IDX PT, R5, R3, RZ, 0x1f ;  /* 0x00001fff03057589 */ /* 0x0002a200000e0000 */
[----:B0-----:R-:W-:-:S13]  /*0080*/  ISETP.NE.OR P0, PT, R2, RZ, !P0 ;  /* 0x000000ff0200720c */ /* 0x001fda0004705670 */
[----:B-12---:R-:W-:Y:S05]  /*0090*/  @P0 BRA `(.L_x_1) ;  /* 0x0000000000200947 */ /* 0x006fea0003800000 */
[----:B------:R-:W-:Y:S02]  /*00a0*/  ULDC.64 UR4, c[0x0][0x198] ;  /* 0x0000660000047ab9 */ /* 0x000fe40000000a00 */
[----:B------:R-:W-:Y:S02]  /*00b0*/  UIADD3 UR6, UP0, UR4, 0xf0, URZ ;  /* 0x000000f004067890 */ /* 0x000fe4000ff1e03f */
[----:B------:R-:W-:Y:S02]  /*00c0*/  UIADD3 UR4, UP1, UR4, 0x1f0, URZ ;  /* 0x000001f004047890 */ /* 0x000fe4000ff3e03f */
[----:B------:R-:W-:Y:S02]  /*00d0*/  UIADD3.X UR7, URZ, UR5, URZ, UP0, !UPT ;  /* 0x000000053f077290 */ /* 0x000fe400087fe43f */
[----:B------:R-:W-:-:S07]  /*00e0*/  UIADD3.X UR5, URZ, UR5, URZ, UP1, !UPT ;  /* 0x000000053f057290 */ /* 0x000fce0008ffe43f */
[----:B------:R0:W-:Y:S02]  /*00f0*/  UTMACCTL.PF [UR6] ;  /* 0x00000000060079b9 */ /* 0x0001e40008040000 */
[----:B------:R0:W-:Y:S02]  /*0100*/  UTMACCTL.PF [UR4] ;  /* 0x00000000040079b9 */ /* 0x0001e40008040000 */
[----:B0-----:R-:W-:Y:S01]  /*0110*/  NOP ;  /* 0x0000000000007918 */ /* 0x001fe20000000000 */
.L_x_1:
[----:B------:R-:W-:Y:S05]  /*0120*/  BSYNC B0 ;  /* 0x0000000000007941 */ /* 0x000fea0003800000 */
.L_x_0:
[----:B------:R-:W0:Y:S01]  /*0130*/  SHFL.IDX PT, R0, R0, RZ, 0x1f ;  /* 0x00001fff00007589 */ /* 0x000e2200000e0000 */
[----:B------:R-:W-:-:S04]  /*0140*/  SHF.R.S32.HI R3, RZ, 0x1f, R2 ;  /* 0x0000001fff037819 */ /* 0x000fc80000011402 */
[----:B------:R-:W-:Y:S02]  /*0150*/  LEA.HI R3, R3, R2, RZ, 0x2 ;  /* 0x0000000203037211 */ /* 0x000fe400078f10ff */
[----:B0-----:R-:W-:-:S13]  /*0160*/  ISETP.NE.AND P0, PT, R0, RZ, PT ;  /* 0x000000ff0000720c */ /* 0x001fda0003f05270 */
[----:B------:R-:W-:Y:S05]  /*0170*/  @P0 BRA `(.L_x_2) ;  /* 0x00000000008c0947 */ /* 0x000fea0003800000 */
[----:B------:R-:W-:Y:S01]  /*0180*/  ELECT P0, URZ, PT ;  /* 0x00000000003f782f */ /* 0x000fe20003800000 */
[----:B------:R-:W-:-:S12]  /*0190*/  BSSY B0, `(.L_x_2) ;  /* 0x0000021000007945 */ /* 0x000fd80003800000 */
[----:B------:R-:W-:Y:S05]  /*01a0*/  @!P0 BRA `(.L_x_3) ;  /* 0x00000000007c8947 */ /* 0x000fea0003800000 */
[----:B------:R-:W0:Y:S01]  /*01b0*/  S2UR UR8, SR_CgaCtaId ;  /* 0x00000000000879c3 */ /* 0x000e220000008800 */
[----:B------:R-:W-:Y:S01]  /*01c0*/  UMOV UR4, 0x400 ;  /* 0x0000040000047882 */ /* 0x000fe20000000000 */
[----:B------:R-:W-:Y:S01]  /*01d0*/  UMOV UR5, 0x1 ;  /* 0x0000000100057882 */ /* 0x000fe20000000000 */
[----:B------:R-:W-:Y:S02]  /*01e0*/  UMOV UR6, 0x80 ;  /* 0x0000008000067882 */ /* 0x000fe40000000000 */
[----:B------:R-:W-:-:S04]  /*01f0*/  UIADD3 UR6, -UR6, 0x100000, URZ ;  /* 0x0010000006067890 */ /* 0x000fc8000fffe13f */
[----:B------:R-:W-:Y:S02]  /*0200*/  USHF.L.U32 UR7, UR6, 0xb, URZ ;  /* 0x0000000b06077899 */ /* 0x000fe4000800063f */
[----:B------:R-:W-:Y:S02]  /*0210*/  USHF.L.U32 UR6, UR6, 0x1, URZ ;  /* 0x0000000106067899 */ /* 0x000fe4000800063f */
[----:B0-----:R-:W-:Y:S02]  /*0220*/  ULEA UR8, UR8, UR4, 0x18 ;  /* 0x0000000408087291 */ /* 0x001fe4000f8ec03f */
[----:B------:R-:W-:-:S04]  /*0230*/  UIADD3 UR4, -UR5, 0x100000, URZ ;  /* 0x0010000005047890 */ /* 0x000fc8000fffe13f */
[----:B------:R-:W-:Y:S02]  /*0240*/  USHF.L.U32 UR5, UR4, 0xb, URZ ;  /* 0x0000000b04057899 */ /* 0x000fe4000800063f */
[----:B------:R-:W-:Y:S01]  /*0250*/  USHF.L.U32 UR4, UR4, 0x1, URZ ;  /* 0x0000000104047899 */ /* 0x000fe2000800063f */
[----:B------:R-:W0:Y:S11]  /*0260*/  FENCE.VIEW.ASYNC.S ;  /* 0x00000000000073c6 */ /* 0x000e360000000000 */
[----:B0-----:R0:W1:Y:S01]  /*0270*/  SYNCS.EXCH.64 URZ, [UR8+0x36000], UR4 ;  /* 0x03600004083f75b2 */ /* 0x0010620008000100 */
[----:B------:R0:W2:Y:S01]  /*0280*/  SYNCS.EXCH.64 URZ, [UR8+0x36048], UR6 ;  /* 0x03604806083f75b2 */ /* 0x0000a20008000100 */
[----:B------:R0:W3:Y:S01]  /*0290*/  SYNCS.EXCH.64 URZ, [UR8+0x36008], UR4 ;  /* 0x03600804083f75b2 */ /* 0x0000e20008000100 */
[----:B------:R0:W4:Y:S01]  /*02a0*/  SYNCS.EXCH.64 URZ, [UR8+0x36050], UR6 ;  /* 0x03605006083f75b2 */ /* 0x0001220008000100 */
[----:B------:R0:W0:Y:S01]  /*02b0*/  SYNCS.EXCH.64 URZ, [UR8+0x36010], UR4 ;  /* 0x03601004083f75b2 */ /* 0x0000220008000100 */
        /* <DEDUP_REMOVED lines=13> */
[----:B------:R-:W-:Y:S01]  /*0390*/  NOP ;  /* 0x0000000000007918 */ /* 0x000fe20000000000 */
.L_x_3:
[----:B0-----:R-:W-:Y:S05]  /*03a0*/  BSYNC B0 ;  /* 0x0000000000007941 */ /* 0x001fea0003800000 */
.L_x_2:
[----:B------:R-:W-:Y:S01]  /*03b0*/  ULDC.64 UR4, c[0x0][0x618] ;  /* 0x0001860000047ab9 */ /* 0x000fe20000000a00 */
[----:B------:R-:W-:Y:S01]  /*03c0*/  LOP3.LUT R3, R3, 0xfffffffc, RZ, 0xc0, !PT ;  /* 0xfffffffc03037812 */ /* 0x000fe200078ec0ff */
[----:B------:R-:W-:Y:S01]  /*03d0*/  NOP ;  /* 0x0000000000007918 */ /* 0x000fe20000000000 */
[----:B------:R-:W-:Y:S01]  /*03e0*/  ISETP.NE.U32.AND P0, PT, RZ, UR4, PT ;  /* 0x00000004ff007c0c */ /* 0x000fe2000bf05070 */
[----:B------:R-:W-:Y:S01]  /*03f0*/  NOP ;  /* 0x0000000000007918 */ /* 0x000fe20000000000 */
[----:B-1234-:R-:W-:Y:S01]  /*0400*/  BAR.SYNC.DEFER_BLOCKING 0x0 ;  /* 0x0000000000007b1d */ /* 0x01efe20000010000 */
[----:B------:R-:W-:Y:S01]  /*0410*/  IMAD.IADD R4, R2, 0x1, -R3 ;  /* 0x0000000102047824 */ /* 0x000fe200078e0a03 */
[----:B------:R-:W-:Y:S02]  /*0420*/  ISETP.NE.AND.EX P0, PT, RZ, UR5, PT, P0 ;  /* 0x00000005ff007c0c */ /* 0x000fe4000bf05300 */
[C---:B------:R-:W-:Y:S02]  /*0430*/  ISETP.NE.AND P2, PT, R5.reuse, 0x1, PT ;  /* 0x000000010500780c */ /* 0x040fe40003f45270 */
[----:B------:R-:W-:Y:S01]  /*0440*/  LOP3.LUT P1, RZ, R5, R4, RZ, 0xfc, !PT ;  /* 0x0000000405ff7212 */ /* 0x000fe2000782fcff */
[----:B------:R-:W-:-:S03]  /*0450*/  ULDC.64 UR12, c[0x0][0x208] ;  /* 0x00008200000c7ab9 */ /* 0x000fc60000000a00 */
[----:B------:R-:W-:-:S04]  /*0460*/  SEL R0, RZ, 0x1, P1 ;  /* 0x00000001ff007807 */ /* 0x000fc80000800000 */
[----:B------:R-:W-:Y:S01]  /*0470*/  SEL R0, R0, 0x2, P2 ;  /* 0x0000000200007807 */ /* 0x000fe20001000000 */
[----:B------:R-:W-:Y:S06]  /*0480*/  @!P0 BRA `(.L_x_4) ;  /* 0x00000000001c8947 */ /* 0x000fec0003800000 */
[----:B------:R-:W0:Y:S02]  /*0490*/  LDC.64 R2, c[0x0][0x618] ;  /* 0x00018600ff027b82 */ /* 0x000e240000000a00 */
[----:B0-----:R-:W2:Y:S02]  /*04a0*/  LDG.E.64 R2, desc[UR12][R2.64] ;  /* 0x0000000c02027981 */ /* 0x001ea4000c1e1b00 */
[----:B--2---:R-:W-:-:S04]  /*04b0*/  ISETP.NE.U32.AND P0, PT, R2, RZ, PT ;  /* 0x000000ff0200720c */ /* 0x004fc80003f05070 */
[----:B------:R-:W-:-:S13]  /*04c0*/  ISETP.NE.AND.EX P0, PT, R3, RZ, PT, P0 ;  /* 0x000000ff0300720c */ /* 0x000fda0003f05300 */
[----:B------:R-:W-:Y:S05]  /*04d0*/  @!P0 BRA `(.L_x_4) ;  /* 0x0000000000088947 */ /* 0x000fea0003800000 */
[----:B------:R2:W5:Y:S01]  /*04e0*/  LD.E R89, desc[UR12][R2.64] ;  /* 0x0000000c02597980 */ /* 0x000562000c101900 */
[----:B------:R-:W-:Y:S05]  /*04f0*/  BRA `(.L_x_5) ;  /* 0x0000000000207947 */ /* 0x000fea0003800000 */
.L_x_4:
[----:B------:R-:W-:Y:S02]  /*0500*/  ULDC.64 UR4, c[0x0][0x608] ;  /* 0x0001820000047ab9 */ /* 0x000fe40000000a00 */
[----:B------:R-:W-:-:S04]  /*0510*/  ISETP.NE.U32.AND P0, PT, RZ, UR4, PT ;  /* 0x00000004ff007c0c */ /* 0x000fc8000bf05070 */
[----:B------:R-:W-:-:S13]  /*0520*/  ISETP.NE.AND.EX P0, PT, RZ, UR5, PT, P0 ;  /* 0x00000005ff007c0c */ /* 0x000fda000bf05300 */
[----:B------:R-:W-:Y:S05]  /*0530*/  @!P0 BRA `(.L_x_6) ;  /* 0x00000000000c8947 */ /* 0x000fea0003800000 */
[----:B------:R-:W0:Y:S02]  /*0540*/  LDC.64 R2, c[0x0][0x608] ;  /* 0x00018200ff027b82 */ /* 0x000e240000000a00 */
[----:B0-----:R0:W5:Y:S01]  /*0550*/  LDG.E R89, desc[UR12][R2.64] ;  /* 0x0000000c02597981 */ /* 0x001162000c1e1900 */
[----:B------:R-:W-:Y:S05]  /*0560*/  BRA `(.L_x_5) ;  /* 0x0000000000047947 */ /* 0x000fea0003800000 */
.L_x_6:
[----:B------:R-:W1:Y:S02]  /*0570*/  LDC R89, c[0x0][0x600] ;  /* 0x00018000ff597b82 */ /* 0x000e640000000800 */
.L_x_5:
[----:B------:R-:W-:Y:S02]  /*0580*/  ULDC.64 UR4, c[0x0][0x620] ;  /* 0x0001880000047ab9 */ /* 0x000fe40000000a00 */
[----:B------:R-:W-:-:S04]  /*0590*/  ISETP.NE.U32.AND P0, PT, RZ, UR4, PT ;  /* 0x00000004ff007c0c */ /* 0x000fc8000bf05070 */
[----:B------:R-:W-:-:S13]  /*05a0*/  ISETP.NE.AND.EX P0, PT, RZ, UR5, PT, P0 ;  /* 0x00000005ff007c0c */ /* 0x000fda000bf05300 */
[----:B------:R-:W-:Y:S05]  /*05b0*/  @!P0 BRA `(.L_x_7) ;  /* 0x00000000001c8947 */ /* 0x000fea0003800000 */
[----:B0-2---:R-:W0:Y:S02]  /*05c0*/  LDC.64 R2, c[0x0][0x620] ;  /* 0x00018800ff027b82 */ /* 0x005e240000000a00 */
[----:B0-----:R-:W2:Y:S02]  /*05d0*/  LDG.E.64 R2, desc[UR12][R2.64] ;  /* 0x0000000c02027981 */ /* 0x001ea4000c1e1b00 */
[----:B--2---:R-:W-:-:S04]  /*05e0*/  ISETP.NE.U32.AND P0, PT, R2, RZ, PT ;  /* 0x000000ff0200720c */ /* 0x004fc80003f05070 */
[----:B------:R-:W-:-:S13]  /*05f0*/  ISETP.NE.AND.EX P0, PT, R3, RZ, PT, P0 ;  /* 0x000000ff0300720c */ /* 0x000fda0003f05300 */
[----:B------:R-:W-:Y:S05]  /*0600*/  @!P0 BRA `(.L_x_7) ;  /* 0x0000000000088947 */ /* 0x000fea0003800000 */
[----:B------:R0:W5:Y:S01]  /*0610*/  LD.E R90, desc[UR12][R2.64] ;  /* 0x0000000c025a7980 */ /* 0x000162000c101900 */
[----:B------:R-:W-:Y:S05]  /*0620*/  BRA `(.L_x_8) ;  /* 0x0000000000207947 */ /* 0x000fea0003800000 */
.L_x_7:
[----:B------:R-:W-:Y:S02]  /*0630*/  ULDC.64 UR4, c[0x0][0x610] ;  /* 0x0001840000047ab9 */ /* 0x000fe40000000a00 */
[----:B------:R-:W-:-:S04]  /*0640*/  ISETP.NE.U32.AND P0, PT, RZ, UR4, PT ;  /* 0x00000004ff007c0c */ /* 0x000fc8000bf05070 */
[----:B------:R-:W-:-:S13]  /*0650*/  ISETP.NE.AND.EX P0, PT, RZ, UR5, PT, P0 ;  /* 0x00000005ff007c0c */ /* 0x000fda000bf05300 */
[----:B------:R-:W-:Y:S05]  /*0660*/  @!P0 BRA `(.L_x_9) ;  /* 0x00000000000c8947 */ /* 0x000fea0003800000 */
[----:B------:R-:W3:Y:S02]  /*0670*/  LDC.64 R90, c[0x0][0x610] ;  /* 0x00018400ff5a7b82 */ /* 0x000ee40000000a00 */
[----:B---3--:R4:W5:Y:S01]  /*0680*/  LDG.E R90, desc[UR12][R90.64] ;  /* 0x0000000c5a5a7981 */ /* 0x008962000c1e1900 */
[----:B------:R-:W-:Y:S05]  /*0690*/  BRA `(.L_x_8) ;  /* 0x0000000000047947 */ /* 0x000fea0003800000 */
.L_x_9:
[----:B------:R-:W3:Y:S02]  /*06a0*/  LDC R90, c[0x0][0x604] ;  /* 0x00018100ff5a7b82 */ /* 0x000ee40000000800 */
.L_x_8:
[----:B0-2---:R-:W0:Y:S01]  /*06b0*/  LDC R2, c[0x0][0x4d8] ;  /* 0x00013600ff027b82 */ /* 0x005e220000000800 */
[----:B------:R-:W2:Y:S07]  /*06c0*/  S2R R10, SR_CTAID.Y ;  /* 0x00000000000a7919 */ /* 0x000eae0000002600 */
[----:B------:R-:W1:Y:S08]  /*06d0*/  LDC R95, c[0x0][0x4dc] ;  /* 0x00013700ff5f7b82 */ /* 0x000e700000000800 */
[----:B------:R-:W4:Y:S01]  /*06e0*/  LDC R20, c[0x0][0x4e0] ;  /* 0x00013800ff147b82 */ /* 0x000f220000000800 */
[----:B0-----:R-:W-:-:S05]  /*06f0*/  VIADD R2, R2, 0x3f ;  /* 0x0000003f02027836 */ /* 0x001fca0000000000 */
[----:B------:R-:W-:Y:S02]  /*0700*/  SHF.R.S32.HI R3, RZ, 0x1f, R2 ;  /* 0x0000001fff037819 */ /* 0x000fe40000011402 */
[----:B-1----:R-:W-:Y:S02]  /*0710*/  IABS R14, R95 ;  /* 0x0000005f000e7213 */ /* 0x002fe40000000000 */
[----:B------:R-:W-:-:S04]  /*0720*/  LEA.HI R3, R3, R2, RZ, 0x6 ;  /* 0x0000000203037211 */ /* 0x000fc800078f30ff */
[----:B------:R-:W-:-:S04]  /*0730*/  SHF.R.S32.HI R97, RZ, 0x6, R3 ;  /* 0x00000006ff617819 */ /* 0x000fc80000011403 */
[-C--:B------:R-:W-:Y:S02]  /*0740*/  IABS R12, R97.reuse ;  /* 0x00000061000c7213 */ /* 0x080fe40000000000 */
[----:B------:R-:W-:Y:S02]  /*0750*/  IABS R8, R97 ;  /* 0x0000006100087213 */ /* 0x000fe40000000000 */
[----:B------:R-:W0:Y:S03]  /*0760*/  I2F.RP R6, R12 ;  /* 0x0000000c00067306 */ /* 0x000e260000209400 */
[----:B------:R-:W-:-:S05]  /*0770*/  IMAD.MOV R11, RZ, RZ, -R8 ;  /* 0x000000ffff0b7224 */ /* 0x000fca00078e0a08 */
[----:B0-----:R-:W0:Y:S02]  /*0780*/  MUFU.RCP R6, R6 ;  /* 0x0000000600067308 */ /* 0x001e240000001000 */
[----:B0-----:R-:W-:Y:S01]  /*0790*/  VIADD R2, R6, 0xffffffe ;  /* 0x0ffffffe06027836 */ /* 0x001fe20000000000 */
[----:B--2---:R-:W-:-:S05]  /*07a0*/  IABS R6, R10 ;  /* 0x0000000a00067213 */ /* 0x004fca0000000000 */
[----:B------:R0:W1:Y:S02]  /*07b0*/  F2I.FTZ.U32.TRUNC.NTZ R3, R2 ;  /* 0x0000000200037305 */ /* 0x000064000021f000 */
[----:B0-----:R-:W-:Y:S02]  /*07c0*/  IMAD.MOV.U32 R2, RZ, RZ, RZ ;  /* 0x000000ffff027224 */ /* 0x001fe400078e00ff */
[----:B-1----:R-:W-:-:S04]  /*07d0*/  IMAD.MOV R7, RZ, RZ, -R3 ;  /* 0x000000ffff077224 */ /* 0x002fc800078e0a03 */
[----:B------:R-:W-:-:S04]  /*07e0*/  IMAD R7, R7, R12, RZ ;  /* 0x0000000c07077224 */ /* 0x000fc800078e02ff */
[----:B------:R-:W-:Y:S02]  /*07f0*/  IMAD.HI.U32 R3, R3, R7, R2 ;  /* 0x0000000703037227 */ /* 0x000fe400078e0002 */
[----:B------:R-:W0:Y:S04]  /*0800*/  I2F.RP R7, R14 ;  /* 0x0000000e00077306 */ /* 0x000e280000209400 */
[----:B------:R-:W-:-:S04]  /*0810*/  IMAD.HI.U32 R2, R3, R6, RZ ;  /* 0x0000000603027227 */ /* 0x000fc800078e00ff */
[----:B------:R-:W-:Y:S01]  /*0820*/  IMAD R3, R2, R11, R6 ;  /* 0x0000000b02037224 */ /* 0x000fe200078e0206 */
[----:B------:R-:W-:Y:S02]  /*0830*/  LOP3.LUT R6, R10, R97, RZ, 0x3c, !PT ;  /* 0x000000610a067212 */ /* 0x000fe400078e3cff */
[----:B----4-:R-:W-:Y:S02]  /*0840*/  IABS R11, R20 ;  /* 0x00000014000b7213 */ /* 0x010fe40000000000 */
[----:B------:R-:W-:Y:S01]  /*0850*/  ISETP.GT.U32.AND P1, PT, R12, R3, PT ;  /* 0x000000030c00720c */ /* 0x000fe20003f24070 */
[----:B0-----:R-:W0:Y:S01]  /*0860*/  MUFU.RCP R7, R7 ;  /* 0x0000000700077308 */ /* 0x001e220000001000 */
[----:B------:R-:W-:-:S11]  /*0870*/  ISETP.GE.AND P2, PT, R6, RZ, PT ;  /* 0x000000ff0600720c */ /* 0x000fd60003f46270 */
[----:B------:R-:W-:Y:S02]  /*0880*/  @!P1 IMAD.IADD R3, R3, 0x1, -R12 ;  /* 0x0000000103039824 */ /* 0x000fe400078e0a0c */
[----:B------:R-:W-:Y:S01]  /*0890*/  @!P1 VIADD R2, R2, 0x1 ;  /* 0x0000000102029836 */ /* 0x000fe20000000000 */
[----:B------:R-:W-:Y:S02]  /*08a0*/  ISETP.NE.AND P1, PT, R97, RZ, PT ;  /* 0x000000ff6100720c */ /* 0x000fe40003f25270 */
[----:B------:R-:W-:Y:S01]  /*08b0*/  ISETP.GE.U32.AND P0, PT, R3, R12, PT ;  /* 0x0000000c0300720c */ /* 0x000fe20003f06070 */
[----:B0-----:R-:W-:-:S04]  /*08c0*/  VIADD R8, R7, 0xffffffe ;  /* 0x0ffffffe07087836 */ /* 0x001fc80000000000 */
[----:B------:R-:W0:Y:S08]  /*08d0*/  F2I.FTZ.U32.TRUNC.NTZ R3, R8 ;  /* 0x0000000800037305 */ /* 0x000e30000021f000 */
[----:B------:R-:W-:-:S04]  /*08e0*/  @P0 VIADD R2, R2, 0x1 ;  /* 0x0000000102020836 */ /* 0x000fc80000000000 */
[----:B------:R-:W-:Y:S02]  /*08f0*/  IMAD.MOV.U32 R12, RZ, RZ, R2 ;  /* 0x000000ffff0c7224 */ /* 0x000fe400078e0002 */
[----:B------:R-:W-:Y:S02]  /*0900*/  IMAD.MOV.U32 R2, RZ, RZ, RZ ;  /* 0x000000ffff027224 */ /* 0x000fe400078e00ff */
[----:B0-----:R-:W-:Y:S02]  /*0910*/  IMAD.MOV R7, RZ, RZ, -R3 ;  /* 0x000000ffff077224 */ /* 0x001fe400078e0a03 */
[----:B------:R-:W-:Y:S01]  /*0920*/  @!P2 IMAD.MOV R12, RZ, RZ, -R12 ;  /* 0x000000ffff0ca224 */ /* 0x000fe200078e0a0c */
[----:B------:R-:W-:Y:S01]  /*0930*/  @!P1 LOP3.LUT R12, RZ, R97, RZ, 0x33, !PT ;  /* 0x00000061ff0c9212 */ /* 0x000fe200078e33ff */
[----:B------:R-:W-:-:S03]  /*0940*/  IMAD R7, R7, R14, RZ ;  /* 0x0000000e07077224 */ /* 0x000fc600078e02ff */
[----:B------:R-:W-:Y:S01]  /*0950*/  IABS R6, R12 ;  /* 0x0000000c00067213 */ /* 0x000fe20000000000 */
[----:B------:R-:W-:Y:S02]  /*0960*/  IMAD.HI.U32 R2, R3, R7, R2 ;  /* 0x0000000703027227 */ /* 0x000fe400078e0002 */
[----:B------:R-:W0:Y:S02]  /*0970*/  I2F.RP R7, R11 ;  /* 0x0000000b00077306 */ /* 0x000e240000209400 */
[----:B------:R-:W-:-:S04]  /*0980*/  IMAD.MOV.U32 R3, RZ, RZ, R6 ;  /* 0x000000ffff037224 */ /* 0x000fc800078e0006 */
[----:B------:R-:W-:-:S04]  /*0990*/  IMAD.HI.U32 R2, R2, R3, RZ ;  /* 0x0000000302027227 */ /* 0x000fc800078e00ff */
[----:B------:R-:W-:-:S04]  /*09a0*/  IMAD.MOV R6, RZ, RZ, -R2 ;  /* 0x000000ffff067224 */ /* 0x000fc800078e0a02 */
[----:B------:R-:W-:Y:S01]  /*09b0*/  IMAD R3, R14, R6, R3 ;  /* 0x000000060e037224 */ /* 0x000fe200078e0203 */
[----:B0-----:R-:W0:Y:S01]  /*09c0*/  MUFU.RCP R7, R7 ;  /* 0x0000000700077308 */ /* 0x001e220000001000 */
[----:B------:R-:W-:-:S03]  /*09d0*/  LOP3.LUT R6, R12, R95, RZ, 0x3c, !PT ;  /* 0x0000005f0c067212 */ /* 0x000fc600078e3cff */
[----:B------:R-:W-:Y:S02]  /*09e0*/  ISETP.GT.U32.AND P1, PT, R14, R3, PT ;  /* 0x000000030e00720c */ /* 0x000fe40003f24070 */
[----:B------:R-:W-:-:S11]  /*09f0*/  ISETP.GE.AND P2, PT, R6, RZ, PT ;  /* 0x000000ff0600720c */ /* 0x000fd60003f46270 */
[----:B------:R-:W-:Y:S02]  /*0a00*/  @!P1 IMAD.IADD R3, R3, 0x1, -R14 ;  /* 0x0000000103039824 */ /* 0x000fe400078e0a0e */
[----:B0-----:R-:W-:Y:S02]  /*0a10*/  VIADD R8, R7, 0xffffffe ;  /* 0x0ffffffe07087836 */ /* 0x001fe40000000000 */
[----:B------:R-:W-:Y:S01]  /*0a20*/  @!P1 VIADD R2, R2, 0x1 ;  /* 0x0000000102029836 */ /* 0x000fe20000000000 */
[----:B------:R-:W-:Y:S02]  /*0a30*/  ISETP.GE.U32.AND P0, PT, R3, R14, PT ;  /* 0x0000000e0300720c */ /* 0x000fe40003f06070 */
[----:B------:R-:W0:Y:S01]  /*0a40*/  F2I.FTZ.U32.TRUNC.NTZ R3, R8 ;  /* 0x0000000800037305 */ /* 0x000e22000021f000 */
[----:B------:R-:W-:Y:S01]  /*0a50*/  ISETP.NE.AND P1, PT, R95, RZ, PT ;  /* 0x000000ff5f00720c */ /* 0x000fe20003f25270 */
[----:B------:R-:W1:Y:S09]  /*0a60*/  LDC R14, c[0x0][0x294] ;  /* 0x0000a500ff0e7b82 */ /* 0x000e720000000800 */
[----:B------:R-:W-:-:S04]  /*0a70*/  @P0 VIADD R2, R2, 0x1 ;  /* 0x0000000102020836 */ /* 0x000fc80000000000 */
[----:B------:R-:W-:Y:S02]  /*0a80*/  IMAD.MOV.U32 R13, RZ, RZ, R2 ;  /* 0x000000ffff0d7224 */ /* 0x000fe400078e0002 */
[----:B0-----:R-:W-:Y:S02]  /*0a90*/  IMAD.MOV R2, RZ, RZ, -R3 ;  /* 0x000000ffff027224 */ /* 0x001fe400078e0a03 */
[----:B------:R-:W-:Y:S01]  /*0aa0*/  @!P2 IMAD.MOV R13, RZ, RZ, -R13 ;  /* 0x000000ffff0da224 */ /* 0x000fe200078e0a0d */
[----:B------:R-:W-:Y:S01]  /*0ab0*/  @!P1 LOP3.LUT R13, RZ, R95, RZ, 0x33, !PT ;  /* 0x0000005fff0d9212 */ /* 0x000fe200078e33ff */
[----:B------:R-:W-:Y:S02]  /*0ac0*/  IMAD R7, R2, R11, RZ ;  /* 0x0000000b02077224 */ /* 0x000fe400078e02ff */
[----:B------:R-:W-:Y:S01]  /*0ad0*/  IMAD.MOV.U32 R2, RZ, RZ, RZ ;  /* 0x000000ffff027224 */ /* 0x000fe200078e00ff */
[----:B------:R-:W-:Y:S01]  /*0ae0*/  IABS R6, R13 ;  /* 0x0000000d00067213 */ /* 0x000fe20000000000 */
[----:B------:R-:W-:-:S02]  /*0af0*/  IMAD.MOV R8, RZ, RZ, -R13 ;  /* 0x000000ffff087224 */ /* 0x000fc400078e0a0d */
[----:B------:R-:W-:-:S04]  /*0b00*/  IMAD.HI.U32 R2, R3, R7, R2 ;  /* 0x0000000703027227 */ /* 0x000fc800078e0002 */
[----:B------:R-:W-:Y:S02]  /*0b10*/  IMAD.MOV.U32 R3, RZ, RZ, R6 ;  /* 0x000000ffff037224 */ /* 0x000fe400078e0006 */
[----:B------:R-:W-:Y:S02]  /*0b20*/  IMAD.MOV R6, RZ, RZ, -R12 ;  /* 0x000000ffff067224 */ /* 0x000fe400078e0a0c */
[----:B------:R-:W-:-:S04]  /*0b30*/  IMAD.HI.U32 R94, R2, R3, RZ ;  /* 0x00000003025e7227 */ /* 0x000fc800078e00ff */
[----:B------:R-:W-:Y:S02]  /*0b40*/  IMAD.MOV R2, RZ, RZ, -R94 ;  /* 0x000000ffff027224 */ /* 0x000fe400078e0a5e */
[----:B------:R-:W-:Y:S02]  /*0b50*/  IMAD R97, R97, R6, R10 ;  /* 0x0000000661617224 */ /* 0x000fe400078e020a */
[----:B------:R-:W-:Y:S02]  /*0b60*/  IMAD R2, R11, R2, R3 ;  /* 0x000000020b027224 */ /* 0x000fe400078e0203 */
[----:B------:R-:W-:-:S03]  /*0b70*/  IMAD R95, R95, R8, R12 ;  /* 0x000000085f5f7224 */ /* 0x000fc600078e020c */
[----:B------:R-:W-:-:S13]  /*0b80*/  ISETP.GT.U32.AND P1, PT, R11, R2, PT ;  /* 0x000000020b00720c */ /* 0x000fda0003f24070 */
[----:B------:R-:W-:Y:S02]  /*0b90*/  @!P1 IMAD.IADD R2, R2, 0x1, -R11 ;  /* 0x0000000102029824 */ /* 0x000fe400078e0a0b */
[----:B------:R-:W-:Y:S01]  /*0ba0*/  @!P1 VIADD R94, R94, 0x1 ;  /* 0x000000015e5e9836 */ /* 0x000fe20000000000 */
[----:B------:R-:W-:Y:S02]  /*0bb0*/  ISETP.NE.AND P1, PT, R20, RZ, PT ;  /* 0x000000ff1400720c */ /* 0x000fe40003f25270 */
[----:B------:R-:W-:Y:S02]  /*0bc0*/  ISETP.GE.U32.AND P0, PT, R2, R11, PT ;  /* 0x0000000b0200720c */ /* 0x000fe40003f06070 */
[----:B------:R-:W-:-:S04]  /*0bd0*/  LOP3.LUT R2, R13, R20, RZ, 0x3c, !PT ;  /* 0x000000140d027212 */ /* 0x000fc800078e3cff */
[----:B------:R-:W-:Y:S01]  /*0be0*/  ISETP.GE.AND P2, PT, R2, RZ, PT ;  /* 0x000000ff0200720c */ /* 0x000fe20003f46270 */
[----:B-1----:R-:W-:-:S05]  /*0bf0*/  VIADD R2, R14, 0x3f ;  /* 0x0000003f0e027836 */ /* 0x002fca0000000000 */
[----:B------:R-:W-:Y:S01]  /*0c00*/  SHF.R.S32.HI R3, RZ, 0x1f, R2 ;  /* 0x0000001fff037819 */ /* 0x000fe20000011402 */
[----:B------:R-:W-:Y:S01]  /*0c10*/  @P0 VIADD R94, R94, 0x1 ;  /* 0x000000015e5e0836 */ /* 0x000fe20000000000 */
[----:B------:R-:W-:Y:S02]  /*0c20*/  ISETP.NE.AND P0, PT, R5, RZ, PT ;  /* 0x000000ff0500720c */ /* 0x000fe40003f05270 */
[----:B------:R-:W-:-:S03]  /*0c30*/  LEA.HI R3, R3, R2, RZ, 0x6 ;  /* 0x0000000203037211 */ /* 0x000fc600078f30ff */
[----:B------:R-:W-:Y:S01]  /*0c40*/  @!P2 IMAD.MOV R94, RZ, RZ, -R94 ;  /* 0x000000ffff5ea224 */ /* 0x000fe200078e0a5e */
[----:B------:R-:W-:-:S05]  /*0c50*/  @!P1 LOP3.LUT R94, RZ, R20, RZ, 0x33, !PT ;  /* 0x00000014ff5e9212 */ /* 0x000fca00078e33ff */
[----:B------:R-:W-:-:S04]  /*0c60*/  IMAD.MOV R7, RZ, RZ, -R94 ;  /* 0x000000ffff077224 */ /* 0x000fc800078e0a5e */
[----:B------:R-:W-:Y:S01]  /*0c70*/  IMAD R20, R20, R7, R13 ;  /* 0x0000000714147224 */ /* 0x000fe200078e020d */
[----:B------:R-:W-:Y:S01]  /*0c80*/  SHF.R.S32.HI R7, RZ, 0x6, R3 ;  /* 0x00000006ff077819 */ /* 0x000fe20000011403 */
[----:B------:R-:W-:Y:S06]  /*0c90*/  @!P0 BRA `(.L_x_10) ;  /* 0x0000005c00108947 */ /* 0x000fec0003800000 */
[----:B------:R-:W-:-:S13]  /*0ca0*/  ISETP.NE.AND P0, PT, R5, 0x1, PT ;  /* 0x000000010500780c */ /* 0x000fda0003f05270 */
[----:B------:R-:W-:Y:S05]  /*0cb0*/  @P0 EXIT ;  /* 0x000000000000094d */ /* 0x000fea0003800000 */
[----:B------:R-:W-:Y:S01]  /*0cc0*/  ISETP.GE.AND P0, PT, R14, 0x1, PT ;  /* 0x000000010e00780c */ /* 0x000fe20003f06270 */
[----:B------:R-:W-:Y:S01]  /*0cd0*/  UMOV UR4, URZ ;  /* 0x0000003f00047c82 */ /* 0x000fe20008000000 */
[----:B------:R-:W-:Y:S02]  /*0ce0*/  CS2R R54, SRZ ;  /* 0x0000000000367805 */ /* 0x000fe4000001ff00 */
[----:B------:R-:W-:Y:S02]  /*0cf0*/  CS2R R56, SRZ ;  /* 0x0000000000387805 */ /* 0x000fe4000001ff00 */
[----:B------:R-:W-:Y:S02]  /*0d00*/  CS2R R58, SRZ ;  /* 0x00000000003a7805 */ /* 0x000fe4000001ff00 */
[----:B------:R-:W-:Y:S02]  /*0d10*/  CS2R R60, SRZ ;  /* 0x00000000003c7805 */ /* 0x000fe4000001ff00 */
[----:B------:R-:W-:-:S02]  /*0d20*/  CS2R R62, SRZ ;  /* 0x00000000003e7805 */ /* 0x000fc4000001ff00 */
[----:B------:R-:W-:Y:S02]  /*0d30*/  CS2R R64, SRZ ;  /* 0x0000000000407805 */ /* 0x000fe4000001ff00 */
        /* <DEDUP_REMOVED lines=25> */
[----:B------:R-:W-:Y:S01]  /*0ed0*/  CS2R R52, SRZ ;  /* 0x0000000000347805 */ /* 0x000fe2000001ff00 */
[----:B------:R-:W-:Y:S06]  /*0ee0*/  @!P0 BRA `(.L_x_11) ;  /* 0x0000000000e08947 */ /* 0x000fec0003800000 */
[----:B------:R-:W-:-:S04]  /*0ef0*/  LOP3.LUT R2, R0, 0x1, RZ, 0xfc, !PT ;  /* 0x0000000100027812 */ /* 0x000fc800078efcff */
[----:B------:R-:W-:-:S13]  /*0f00*/  ISETP.NE.AND P0, PT, R2, 0x3, PT ;  /* 0x000000030200780c */ /* 0x000fda0003f05270 */
[----:B------:R-:W-:Y:S05]  /*0f10*/  @!P0 BRA `(.L_x_12) ;  /* 0x0000000000048947 */ /* 0x000fea0003800000 */
[----:B------:R-:W-:Y:S01]  /*0f20*/  BPT.TRAP 0x1 ;  /* 0x000000040000795c */ /* 0x000fe20000300000 */
.L_x_12:
[----:B------:R-:W0:Y:S01]  /*0f30*/  S2UR UR5, SR_CgaCtaId ;  /* 0x00000000000579c3 */ /* 0x000e220000008800 */
[----:B------:R-:W-:Y:S01]  /*0f40*/  SHF.L.U32 R2, RZ, 0x1f, RZ ;  /* 0x0000001fff027819 */ /* 0x000fe200000006ff */
[----:B------:R-:W-:Y:S02]  /*0f50*/  UMOV UR4, 0x400 ;  /* 0x0000040000047882 */ /* 0x000fe40000000000 */
[----:B0-----:R-:W-:-:S12]  /*0f60*/  ULEA UR4, UR5, UR4, 0x18 ;  /* 0x0000000405047291 */ /* 0x001fd8000f8ec03f */
.L_x_13:
[----:B0-----:R-:W-:-:S04]  /*0f70*/  IMAD.U32 R3, RZ, RZ, UR4 ;  /* 0x00000004ff037e24 */ /* 0x001fc8000f8e00ff */
[----:B------:R0:W1:Y:S03]  /*0f80*/  SYNCS.PHASECHK.TRANS64.TRYWAIT P0, [R3+URZ+0x36000], R2 ;  /* 0x03600002030075a7 */ /* 0x000066000800017f */
[----:B-1----:R-:W-:Y:S05]  /*0f90*/  @!P0 NANOSLEEP.SYNCS 0x989680 ;  /* 0x009896800000895d */ /* 0x002fea0003900000 */
[----:B------:R-:W1:Y:S02]  /*0fa0*/  @!P0 SYNCS.PHASECHK.TRANS64 P0, [R3+URZ+0x36000], R2 ;  /* 0x03600002030085a7 */ /* 0x000e64000800007f */
[----:B-1----:R-:W-:Y:S05]  /*0fb0*/  @!P0 BRA `(.L_x_13) ;  /* 0xfffffffc00ec8947 */ /* 0x002fea000383ffff */
[----:B------:R-:W-:Y:S01]  /*0fc0*/  UIADD3 UR5, UR4, 0x24000, URZ ;  /* 0x0002400004057890 */ /* 0x000fe2000fffe03f */
[----:B------:R-:W-:Y:S01]  /*0fd0*/  WARPGROUP.ARRIVE ;  /* 0x00000000000079c5 */ /* 0x000fe20000000000 */
[----:B------:R-:W-:Y:S02]  /*0fe0*/  USHF.R.U32.HI UR4, URZ, 0x4, UR4 ;  /* 0x000000043f047899 */ /* 0x000fe40008011604 */
[----:B------:R-:W-:Y:S02]  /*0ff0*/  USHF.R.U32.HI UR5, URZ, 0x4, UR5 ;  /* 0x000000043f057899 */ /* 0x000fe40008011605 */
[----:B------:R-:W-:Y:S02]  /*1000*/  ULOP3.LUT UR8, UR4, 0x3fff, URZ, 0xc0, !UPT ;  /* 0x00003fff04087892 */ /* 0x000fe4000f8ec03f */
[----:B------:R-:W-:Y:S02]  /*1010*/  ULOP3.LUT UR9, UR5, 0x3fff, URZ, 0xc0, !UPT ;  /* 0x00003fff05097892 */ /* 0x000fe4000f8ec03f */
[----:B------:R-:W-:Y:S01]  /*1020*/  UIADD3 UR10, UR8, 0x200, URZ ;  /* 0x00000200080a7890 */ /* 0x000fe2000fffe03f */
[----:B------:R-:W-:-:S02]  /*1030*/  UMOV UR5, 0x40000040 ;  /* 0x4000004000057882 */ /* 0x000fc40000000000 */
[----:B------:R-:W-:Y:S01]  /*1040*/  UMOV UR4, UR8 ;  /* 0x0000000800047c82 */ /* 0x000fe20008000000 */
[----:B------:R-:W-:Y:S01]  /*1050*/  UMOV UR7, 0x40000040 ;  /* 0x4000004000077882 */ /* 0x000fe20000000000 */
[----:B------:R-:W-:Y:S02]  /*1060*/  UMOV UR6, UR9 ;  /* 0x0000000900067c82 */ /* 0x000fe40008000000 */
[----:B------:R-:W-:Y:S01]  /*1070*/  HGMMA.64x64x16.F32 R56, gdesc[UR4].tnspA.tnspB, RZ, !UPT ;  /* 0x60e00000043879f0 */ /* 0x000fe2000c7008ff */
[----:B------:R-:W-:Y:S01]  /*1080*/  UMOV UR4, UR10 ;  /* 0x0000000a00047c82 */ /* 0x000fe20008000000 */
[----:B------:R-:W-:Y:S01]  /*1090*/  UMOV UR5, 0x40000040 ;  /* 0x4000004000057882 */ /* 0x000fe20000000000 */
[----:B------:R-:W-:Y:S01]  /*10a0*/  UIADD3 UR10, UR8, 0x280, URZ ;  /* 0x00000280080a7890 */ /* 0x000fe2000fffe03f */
[----:B------:R-:W-:Y:S01]  /*10b0*/  HGMMA.64x64x16.F32 R24, gdesc[UR4].tnspA.tnspB, RZ, !UPT ;  /* 0x60e00000041879f0 */ /* 0x000fe2000c7008ff */
[----:B------:R-:W-:Y:S02]  /*10c0*/  UIADD3 UR4, UR8, 0x80, URZ ;  /* 0x0000008008047890 */ /* 0x000fe4000fffe03f */
[----:B------:R-:W-:Y:S01]  /*10d0*/  UIADD3 UR6, UR9, 0x80, URZ ;  /* 0x0000008009067890 */ /* 0x000fe2000fffe03f */
[----:B------:R-:W-:Y:S01]  /*10e0*/  UMOV UR5, 0x40000040 ;  /* 0x4000004000057882 */ /* 0x000fe20000000000 */
[----:B------:R-:W-:-:S07]  /*10f0*/  UMOV UR7, 0x40000040 ;  /* 0x4000004000077882 */ /* 0x000fce0000000000 */
[----:B------:R-:W-:Y:S01]  /*1100*/  HGMMA.64x64x16.F32 R56, gdesc[UR4].tnspA.tnspB, R56 ;  /* 0x60e00000043879f0 */ /* 0x000fe20008700838 */
[----:B------:R-:W-:Y:S01]  /*1110*/  UMOV UR4, UR10 ;  /* 0x0000000a00047c82 */ /* 0x000fe20008000000 */
[----:B------:R-:W-:Y:S01]  /*1120*/  UMOV UR5, 0x40000040 ;  /* 0x4000004000057882 */ /* 0x000fe20000000000 */
[----:B------:R-:W-:Y:S01]  /*1130*/  UIADD3 UR10, UR8, 0x300, URZ ;  /* 0x00000300080a7890 */ /* 0x000fe2000fffe03f */
[----:B------:R-:W-:Y:S01]  /*1140*/  HGMMA.64x64x16.F32 R24, gdesc[UR4].tnspA.tnspB, R24 ;  /* 0x60e00000041879f0 */ /* 0x000fe20008700818 */
[----:B------:R-:W-:Y:S02]  /*1150*/  UIADD3 UR4, UR8, 0x100, URZ ;  /* 0x0000010008047890 */ /* 0x000fe4000fffe03f */
[----:B------:R-:W-:Y:S01]  /*1160*/  UIADD3 UR6, UR9, 0x100, URZ ;  /* 0x0000010009067890 */ /* 0x000fe2000fffe03f */
[----:B------:R-:W-:Y:S01]  /*1170*/  UMOV UR5, 0x40000040 ;  /* 0x4000004000057882 */ /* 0x000fe20000000000 */
[----:B------:R-:W-:-:S07]  /*1180*/  UMOV UR7, 0x40000040 ;  /* 0x4000004000077882 */ /* 0x000fce0000000000 */
[----:B------:R-:W-:Y:S01]  /*1190*/  HGMMA.64x64x16.F32 R56, gdesc[UR4].tnspA.tnspB, R56 ;  /* 0x60e00000043879f0 */ /* 0x000fe20008700838 */
[----:B------:R-:W-:Y:S01]  /*11a0*/  UMOV UR4, UR10 ;  /* 0x0000000a00047c82 */ /* 0x000fe20008000000 */
[----:B------:R-:W-:Y:S02]  /*11b0*/  UMOV UR5, 0x40000040 ;  /* 0x4000004000057882 */ /* 0x000fe40000000000 */
[----:B------:R-:W-:Y:S01]  /*11c0*/  HGMMA.64x64x16.F32 R24, gdesc[UR4].tnspA.tnspB, R24 ;  /* 0x60e00000041879f0 */ /* 0x000fe20008700818 */
[----:B------:R-:W-:Y:S02]  /*11d0*/  UIADD3 UR4, UR8, 0x180, URZ ;  /* 0x0000018008047890 */ /* 0x000fe4000fffe03f */
[----:B------:R-:W-:Y:S02]  /*11e0*/  UIADD3 UR6, UR9, 0x180, URZ ;  /* 0x0000018009067890 */ /* 0x000fe4000fffe03f */
[----:B------:R-:W-:Y:S01]  /*11f0*/  UIADD3 UR8, UR8, 0x380, URZ ;  /* 0x0000038008087890 */ /* 0x000fe2000fffe03f */
[----:B------:R-:W-:Y:S01]  /*1200*/  UMOV UR5, 0x40000040 ;  /* 0x4000004000057882 */ /* 0x000fe20000000000 */
[----:B------:R-:W-:-:S05]  /*1210*/  UMOV UR7, 0x40000040 ;  /* 0x4000004000077882 */ /* 0x000fca0000000000 */
[----:B------:R-:W-:Y:S01]  /*1220*/  HGMMA.64x64x16.F32 R56, gdesc[UR4].tnspA.tnspB, R56 ;  /* 0x60e00000043879f0 */ /* 0x000fe20008700838 */
[----:B------:R-:W-:Y:S01]  /*1230*/  UMOV UR4, UR8 ;  /* 0x0000000800047c82 */ /* 0x000fe20008000000 */
[----:B------:R-:W-:Y:S02]  /*1240*/  UMOV UR5, 0x40000040 ;  /* 0x4000004000057882 */ /* 0x000fe40000000000 */
[----:B------:R-:W-:Y:S01]  /*1250*/  HGMMA.64x64x16.F32 R24, gdesc[UR4].tnspA.tnspB, R24, gsb0 ;  /* 0x60e00000041879f0 */ /* 0x000fe20008000818 */
[----:B------:R-:W-:-:S05]  /*1260*/  UMOV UR4, 0x1 ;  /* 0x0000000100047882 */ /* 0x000fca0000000000 */
.L_x_11:
[----:B0-----:R-:W-:-:S05]  /*1270*/  VIMNMX R2, R7, 0x1, PT ;  /* 0x0000000107027848 */ /* 0x001fca0003fe0100 */
[----:B------:R-:W-:-:S05]  /*1280*/  IMAD.IADD R4, R7, 0x1, -R2 ;  /* 0x0000000107047824 */ /* 0x000fca00078e0a02 */
[----:B------:R-:W-:-:S13]  /*1290*/  ISETP.GE.AND P0, PT, R4, 0x1, PT ;  /* 0x000000010400780c */ /* 0x000fda0003f06270 */
[----:B------:R-:W-:Y:S05]  /*12a0*/  @!P0 BRA `(.L_x_14) ;  /* 0x0000000400508947 */ /* 0x000fea0003800000 */
[----:B------:R-:W0:Y:S01]  /*12b0*/  S2UR UR5, SR_CgaCtaId ;  /* 0x00000000000579c3 */ /* 0x000e220000008800 */
[----:B------:R-:W-:Y:S01]  /*12c0*/  UMOV UR6, 0x400 ;  /* 0x0000040000067882 */ /* 0x000fe20000000000 */
[----:B------:R-:W-:Y:S01]  /*12d0*/  LOP3.LUT R7, R0, 0x1, RZ, 0xfc, !PT ;  /* 0x0000000100077812 */ /* 0x000fe200078efcff */
[----:B------:R-:W-:Y:S01]  /*12e0*/  IMAD.MOV.U32 R5, RZ, RZ, RZ ;  /* 0x000000ffff057224 */ /* 0x000fe200078e00ff */
[----:B------:R-:W-:Y:S01]  /*12f0*/  UISETP.NE.U32.AND UP0, UPT, UR4, URZ, UPT ;  /* 0x0000003f0400728c */ /* 0x000fe2000bf05070 */
[----:B------:R-:W-:Y:S01]  /*1300*/  IMAD.MOV.U32 R2, RZ, RZ, R4 ;  /* 0x000000ffff027224 */ /* 0x000fe200078e0004 */
[----:B0-----:R-:W-:-:S04]  /*1310*/  ULEA UR6, UR5, UR6, 0x18 ;  /* 0x0000000605067291 */ /* 0x001fc8000f8ec03f */
[----:B------:R-:W-:Y:S02]  /*1320*/  UIADD3 UR5, UR6, 0x24000, URZ ;  /* 0x0002400006057890 */ /* 0x000fe4000fffe03f */
[----:B------:R-:W-:Y:S02]  /*1330*/  USHF.R.U32.HI UR7, URZ, 0x4, UR6 ;  /* 0x000000043f077899 */ /* 0x000fe40008011606 */
[----:B------:R-:W-:Y:S02]  /*1340*/  USHF.R.U32.HI UR5, URZ, 0x4, UR5 ;  /* 0x000000043f057899 */ /* 0x000fe40008011605 */
[----:B------:R-:W-:Y:S02]  /*1350*/  ULOP3.LUT UR7, UR7, 0x3fff, URZ, 0xc0, !UPT ;  /* 0x00003fff07077892 */ /* 0x000fe4000f8ec03f */
[----:B------:R-:W-:-:S03]  /*1360*/  ULOP3.LUT UR17, UR5, 0x3fff, URZ, 0xc0, !UPT ;  /* 0x00003fff05117892 */ /* 0x000fc6000f8ec03f */
[----:B------:R-:W-:-:S09]  /*1370*/  UMOV UR5, URZ ;  /* 0x0000003f00057c82 */ /* 0x000fd20008000000 */
.L_x_19:
[----:B------:R-:W-:-:S13]  /*1380*/  ISETP.NE.AND P1, PT, R7, 0x3, PT ;  /* 0x000000030700780c */ /* 0x000fda0003f25270 */
[----:B0-----:R-:W-:Y:S05]  /*1390*/  @!P1 BRA `(.L_x_15) ;  /* 0x0000000000049947 */ /* 0x001fea0003800000 */
[----:B------:R-:W-:Y:S01]  /*13a0*/  BPT.TRAP 0x1 ;  /* 0x000000040000795c */ /* 0x000fe20000300000 */
.L_x_15:
[----:B------:R-:W-:Y:S01]  /*13b0*/  SHF.L.U32 R3, R5, 0x1f, RZ ;  /* 0x0000001f05037819 */ /* 0x000fe200000006ff */
[----:B------:R-:W-:-:S12]  /*13c0*/  ULEA UR8, UR4, UR6, 0x3 ;  /* 0x0000000604087291 */ /* 0x000fd8000f8e183f */
.L_x_16:
[----:B0-----:R-:W-:-:S04]  /*13d0*/  IMAD.U32 R6, RZ, RZ, UR8 ;  /* 0x00000008ff067e24 */ /* 0x001fc8000f8e00ff */
[----:B------:R0:W1:Y:S03]  /*13e0*/  SYNCS.PHASECHK.TRANS64.TRYWAIT P0, [R6+URZ+0x36000], R3 ;  /* 0x03600003060075a7 */ /* 0x000066000800017f */
[----:B-1----:R-:W-:Y:S05]  /*13f0*/  @!P0 NANOSLEEP.SYNCS 0x989680 ;  /* 0x009896800000895d */ /* 0x002fea0003900000 */
[----:B------:R-:W1:Y:S02]  /*1400*/  @!P0 SYNCS.PHASECHK.TRANS64 P0, [R6+URZ+0x36000], R3 ;  /* 0x03600003060085a7 */ /* 0x000e64000800007f */
[----:B-1----:R-:W-:Y:S05]  /*1410*/  @!P0 BRA `(.L_x_16) ;  /* 0xfffffffc00ec8947 */ /* 0x002fea000383ffff */
[----:B------:R-:W-:Y:S01]  /*1420*/  ULEA UR15, UR4, UR7, 0xa ;  /* 0x00000007040f7291 */ /* 0x000fe2000f8e503f */
[----:B------:R-:W-:Y:S01]  /*1430*/  WARPGROUP.ARRIVE ;  /* 0x00000000000079c5 */ /* 0x000fe20000000000 */
[----:B------:R-:W-:Y:S02]  /*1440*/  ULEA UR14, UR4, UR17, 0x9 ;  /* 0x00000011040e7291 */ /* 0x000fe4000f8e483f */
[----:B------:R-:W-:Y:S01]  /*1450*/  UIADD3 UR16, UR15, 0x200, URZ ;  /* 0x000002000f107890 */ /* 0x000fe2000fffe03f */
[----:B------:R-:W-:Y:S02]  /*1460*/  UMOV UR11, 0x40000040 ;  /* 0x40000040000b7882 */ /* 0x000fe40000000000 */
[----:B------:R-:W-:Y:S01]  /*1470*/  UMOV UR8, UR15 ;  /* 0x0000000f00087c82 */ /* 0x000fe20008000000 */
[----:B------:R-:W-:Y:S01]  /*1480*/  UMOV UR9, 0x40000040 ;  /* 0x4000004000097882 */ /* 0x000fe20000000000 */
[----:B------:R-:W-:Y:S02]  /*1490*/  UMOV UR10, UR14 ;  /* 0x0000000e000a7c82 */ /* 0x000fe40008000000 */
[----:B------:R-:W-:Y:S01]  /*14a0*/  HGMMA.64x64x16.F32 R56, gdesc[UR8].tnspA.tnspB, R56, UP0 ;  /* 0x60e00000083879f0 */ /* 0x000fe2000bf00838 */
[----:B------:R-:W-:Y:S01]  /*14b0*/  UMOV UR8, UR16 ;  /* 0x0000001000087c82 */ /* 0x000fe20008000000 */
[----:B------:R-:W-:Y:S01]  /*14c0*/  UMOV UR9, 0x40000040 ;  /* 0x4000004000097882 */ /* 0x000fe20000000000 */
[----:B------:R-:W-:Y:S01]  /*14d0*/  UIADD3 UR16, UR15, 0x280, URZ ;  /* 0x000002800f107890 */ /* 0x000fe2000fffe03f */
[----:B------:R-:W-:Y:S01]  /*14e0*/  HGMMA.64x64x16.F32 R24, gdesc[UR8].tnspA.tnspB, R24, UP0 ;  /* 0x60e00000081879f0 */ /* 0x000fe2000bf00818 */
[----:B------:R-:W-:-:S02]  /*14f0*/  UIADD3 UR10, UR14, 0x80, URZ ;  /* 0x000000800e0a7890 */ /* 0x000fc4000fffe03f */
        /* <DEDUP_REMOVED lines=24> */
[----:B------:R-:W-:Y:S03]  /*1680*/  HGMMA.64x64x16.F32 R24, gdesc[UR8].tnspA.tnspB, R24, gsb0 ;  /* 0x60e00000081879f0 */ /* 0x000fe60008000818 */
[----:B------:R-:W-:Y:S02]  /*1690*/  WARPGROUP.DEPBAR.LE gsb0, 0x1 ;  /* 0x00008000000079c5 */ /* 0x000fe40000010100 */
[----:B------:R-:W-:Y:S05]  /*16a0*/  @!P1 BRA `(.L_x_17) ;  /* 0x0000000000049947 */ /* 0x000fea0003800000 */
[----:B------:R-:W-:Y:S01]  /*16b0*/  BPT.TRAP 0x1 ;  /* 0x000000040000795c */ /* 0x000fe20000300000 */
.L_x_17:
[----:B------:R-:W-:Y:S01]  /*16c0*/  ULEA UR8, UR5, UR6, 0x3 ;  /* 0x0000000605087291 */ /* 0x000fe2000f8e183f */
[----:B------:R-:W-:-:S03]  /*16d0*/  ISETP.GT.U32.AND P0, PT, R0, 0x1, PT ;  /* 0x000000010000780c */ /* 0x000fc60003f04070 */
[----:B------:R-:W-:-:S04]  /*16e0*/  UIADD3 UR8, UR8, 0x36048, URZ ;  /* 0x0003604808087890 */ /* 0x000fc8000fffe03f */
[----:B------:R-:W-:-:S09]  /*16f0*/  UPRMT UR8, URZ, 0x654, UR8 ;  /* 0x000006543f087896 */ /* 0x000fd20008000008 */
[----:B------:R-:W-:Y:S01]  /*1700*/  SYNCS.ARRIVE.TRANS64.RED.A1T0 RZ, [UR8], RZ ;  /* 0x000000ffffff79a7 */ /* 0x000fe20008100408 */
[----:B------:R-:W-:Y:S05]  /*1710*/  @P0 BRA `(.L_x_18) ;  /* 0x0000000000040947 */ /* 0x000fea0003800000 */
[----:B------:R-:W-:Y:S01]  /*1720*/  BPT.TRAP 0x1 ;  /* 0x000000040000795c */ /* 0x000fe20000300000 */
.L_x_18:
[----:B------:R-:W-:Y:S01]  /*1730*/  UIADD3 UR4, UR4, 0x1, URZ ;  /* 0x0000000104047890 */ /* 0x000fe2000fffe03f */
[C---:B------:R-:W-:Y:S01]  /*1740*/  ISETP.GT.AND P0, PT, R2.reuse, 0x1, PT ;  /* 0x000000010200780c */ /* 0x040fe20003f04270 */
[----:B------:R-:W-:Y:S01]  /*1750*/  UIADD3 UR5, UR5, 0x1, URZ ;  /* 0x0000000105057890 */ /* 0x000fe2000fffe03f */
[----:B------:R-:W-:Y:S01]  /*1760*/  VIADD R2, R2, 0xffffffff ;  /* 0xffffffff02027836 */ /* 0x000fe20000000000 */
[----:B------:R-:W-:Y:S02]  /*1770*/  UISETP.NE.AND UP0, UPT, UR4, 0x9, UPT ;  /* 0x000000090400788c */ /* 0x000fe4000bf05270 */
[----:B------:R-:W-:Y:S02]  /*1780*/  UISETP.NE.AND UP1, UPT, UR5, 0x9, UPT ;  /* 0x000000090500788c */ /* 0x000fe4000bf25270 */
[----:B------:R-:W-:Y:S02]  /*1790*/  USEL UR8, URZ, 0x1, UP0 ;  /* 0x000000013f087887 */ /* 0x000fe40008000000 */
[----:B------:R-:W-:-:S02]  /*17a0*/  USEL UR4, UR4, URZ, UP0 ;  /* 0x0000003f04047287 */ /* 0x000fc40008000000 */
[----:B------:R-:W-:Y:S02]  /*17b0*/  USEL UR5, UR5, URZ, UP1 ;  /* 0x0000003f05057287 */ /* 0x000fe40008800000 */
[----:B------:R-:W-:Y:S01]  /*17c0*/  UPLOP3.LUT UP0, UPT, UPT, UPT, UPT, 0x80, 0x0 ;  /* 0x000000000000789c */ /* 0x000fe20003f0f070 */
[----:B------:R-:W-:Y:S01]  /*17d0*/  LOP3.LUT R5, R5, UR8, RZ, 0x3c, !PT ;  /* 0x0000000805057c12 */ /* 0x000fe2000f8e3cff */
[----:B------:R-:W-:Y:S09]  /*17e0*/  @P0 BRA `(.L_x_19) ;  /* 0xfffffff800e40947 */ /* 0x000ff2000383ffff */
.L_x_14:
[----:B------:R-:W1:Y:S01]  /*17f0*/  LDC R2, c[0x0][0x294] ;  /* 0x0000a500ff027b82 */ /* 0x000e620000000800 */
[----:B------:R-:W-:Y:S02]  /*1800*/  WARPGROUP.DEPBAR.LE gsb0, 0x0 ;  /* 0x00008000000079c5 */ /* 0x000fe40000010000 */
[----:B-1----:R-:W-:-:S13]  /*1810*/  ISETP.GE.AND P0, PT, R2, 0x1, PT ;  /* 0x000000010200780c */ /* 0x002fda0003f06270 */
[----:B------:R-:W-:Y:S05]  /*1820*/  @!P0 BRA `(.L_x_20) ;  /* 0x0000000000448947 */ /* 0x000fea0003800000 */
[----:B------:R-:W-:-:S04]  /*1830*/  LOP3.LUT R2, R0, 0x1, RZ, 0xfc, !PT ;  /* 0x0000000100027812 */ /* 0x000fc800078efcff */
[----:B------:R-:W-:-:S13]  /*1840*/  ISETP.NE.AND P0, PT, R2, 0x3, PT ;  /* 0x000000030200780c */ /* 0x000fda0003f05270 */
[----:B------:R-:W-:Y:S05]  /*1850*/  @!P0 BRA `(.L_x_21) ;  /* 0x0000000000048947 */ /* 0x000fea0003800000 */
[----:B------:R-:W-:Y:S01]  /*1860*/  BPT.TRAP 0x1 ;  /* 0x000000040000795c */ /* 0x000fe20000300000 */
.L_x_21:
[----:B------:R-:W1:Y:S01]  /*1870*/  S2R R5, SR_CgaCtaId ;  /* 0x0000000000057919 */ /* 0x000e620000008800 */
[----:B0-----:R-:W-:Y:S01]  /*1880*/  IMAD.WIDE.U32 R2, R4, 0x38e38e39, RZ ;  /* 0x38e38e3904027825 */ /* 0x001fe200078e00ff */
[----:B------:R-:W-:Y:S02]  /*1890*/  MOV R2, 0x400 ;  /* 0x0000040000027802 */ /* 0x000fe40000000f00 */
[----:B------:R-:W-:Y:S02]  /*18a0*/  ISETP.GT.U32.AND P0, PT, R0, 0x1, PT ;  /* 0x000000010000780c */ /* 0x000fe40003f04070 */
[----:B------:R-:W-:-:S05]  /*18b0*/  SHF.R.U32.HI R3, RZ, 0x1, R3 ;  /* 0x00000001ff037819 */ /* 0x000fca0000011603 */
[----:B------:R-:W-:Y:S01]  /*18c0*/  IMAD R4, R3, -0x9, R4 ;  /* 0xfffffff703047824 */ /* 0x000fe200078e0204 */
[----:B-1----:R-:W-:-:S05]  /*18d0*/  LEA R5, R5, R2, 0x18 ;  /* 0x0000000205057211 */ /* 0x002fca00078ec0ff */
[----:B------:R-:W-:-:S04]  /*18e0*/  IMAD R4, R4, 0x8, R5 ;  /* 0x0000000804047824 */ /* 0x000fc800078e0205 */
[----:B------:R-:W-:-:S05]  /*18f0*/  VIADD R4, R4, 0x36048 ;  /* 0x0003604804047836 */ /* 0x000fca0000000000 */
[----:B------:R-:W-:-:S04]  /*1900*/  PRMT R4, RZ, 0x654, R4 ;  /* 0x00000654ff047816 */ /* 0x000fc80000000004 */
[----:B------:R1:W-:Y:S01]  /*1910*/  SYNCS.ARRIVE.TRANS64.RED.A1T0 RZ, [R4+URZ], RZ ;  /* 0x000000ff04ff79a7 */ /* 0x0003e2000810043f */
[----:B------:R-:W-:Y:S05]  /*1920*/  @P0 BRA `(.L_x_20) ;  /* 0x0000000000040947 */ /* 0x000fea0003800000 */
[----:B------:R-:W-:Y:S01]  /*1930*/  BPT.TRAP 0x1 ;  /* 0x000000040000795c */ /* 0x000fe20000300000 */
.L_x_20:
[----:B0-----:R-:W0:Y:S01]  /*1940*/  S2R R3, SR_TID.X ;  /* 0x0000000000037919 */ /* 0x001e220000002100 */
[----:B------:R-:W2:Y:S01]  /*1950*/  LDC.64 R18, c[0x0][0x658] ;  /* 0x00019600ff127b82 */ /* 0x000ea20000000a00 */
[----:B------:R-:W4:Y:S01]  /*1960*/  S2R R11, SR_CTAID.X ;  /* 0x00000000000b7919 */ /* 0x000f220000002500 */
[----:B0-----:R-:W-:-:S04]  /*1970*/  SHF.R.S32.HI R0, RZ, 0x1f, R3 ;  /* 0x0000001fff007819 */ /* 0x001fc80000011403 */
[----:B------:R-:W-:Y:S01]  /*1980*/  LEA.HI R0, R0, R3, RZ, 0x7 ;  /* 0x0000000300007211 */ /* 0x000fe200078f38ff */
[----:B----4-:R-:W-:-:S03]  /*1990*/  IMAD.SHL.U32 R10, R11, 0x80, RZ ;  /* 0x000000800b0a7824 */ /* 0x010fc600078e00ff */
[----:B------:R-:W-:-:S05]  /*19a0*/  LOP3.LUT R0, R0, 0xffffff80, RZ, 0xc0, !PT ;  /* 0xffffff8000007812 */ /* 0x000fca00078ec0ff */
[----:B------:R-:W-:Y:S02]  /*19b0*/  IMAD.IADD R0, R3, 0x1, -R0 ;  /* 0x0000000103007824 */ /* 0x000fe400078e0a00 */
[----:B------:R-:W0:Y:S03]  /*19c0*/  LDC.64 R2, c[0x0][0x280] ;  /* 0x0000a000ff027b82 */ /* 0x000e260000000a00 */
[----:B------:R-:W-:-:S04]  /*19d0*/  SHF.R.S32.HI R5, RZ, 0x1f, R0 ;  /* 0x0000001fff057819 */ /* 0x000fc80000011400 */
[CC--:B------:R-:W-:Y:S02]  /*19e0*/  LEA.HI R6, R5.reuse, R0.reuse, RZ, 0x2 ;  /* 0x0000000005067211 */ /* 0x0c0fe400078f10ff */
[----:B------:R-:W-:Y:S02]  /*19f0*/  LEA.HI R8, R5, R0, RZ, 0x5 ;  /* 0x0000000005087211 */ /* 0x000fe400078f28ff */
[--C-:B-1----:R-:W-:Y:S02]  /*1a00*/  SHF.R.S32.HI R4, RZ, 0x2, R6.reuse ;  /* 0x00000002ff047819 */ /* 0x102fe40000011406 */
[----:B------:R-:W-:Y:S02]  /*1a10*/  SHF.R.S32.HI R7, RZ, 0x1f, R6 ;  /* 0x0000001fff077819 */ /* 0x000fe40000011406 */
[----:B------:R-:W-:Y:S02]  /*1a20*/  SHF.R.S32.HI R9, RZ, 0x5, R8 ;  /* 0x00000005ff097819 */ /* 0x000fe40000011408 */
[----:B------:R-:W-:-:S04]  /*1a30*/  LEA.HI R7, R7, R4, RZ, 0x3 ;  /* 0x0000000407077211 */ /* 0x000fc800078f18ff */
[----:B------:R-:W-:Y:S02]  /*1a40*/  LOP3.LUT R7, R7, 0xfffffff8, RZ, 0xc0, !PT ;  /* 0xfffffff807077812 */ /* 0x000fe400078ec0ff */
[----:B0-----:R-:W-:-:S03]  /*1a50*/  ISETP.GE.AND P0, PT, R10, R2, PT ;  /* 0x000000020a00720c */ /* 0x001fc60003f06270 */
[----:B------:R-:W-:Y:S01]  /*1a60*/  IMAD.IADD R4, R4, 0x1, -R7 ;  /* 0x0000000104047824 */ /* 0x000fe200078e0a07 */
[----:B------:R-:W-:-:S04]  /*1a70*/  LOP3.LUT R7, R6, 0xfffffffc, RZ, 0xc0, !PT ;  /* 0xfffffffc06077812 */ /* 0x000fc800078ec0ff */
[--C-:B------:R-:W-:Y:S01]  /*1a80*/  SHF.R.S32.HI R5, RZ, 0x1f, R4.reuse ;  /* 0x0000001fff057819 */ /* 0x100fe20000011404 */
[----:B------:R-:W-:Y:S02]  /*1a90*/  IMAD.IADD R0, R0, 0x1, -R7 ;  /* 0x0000000100007824 */ /* 0x000fe400078e0a07 */
[----:B------:R-:W-:-:S04]  /*1aa0*/  IMAD.WIDE R22, R9, 0x10, R4 ;  /* 0x0000001009167825 */ /* 0x000fc800078e0204 */
[----:B------:R-:W-:Y:S02]  /*1ab0*/  IMAD.SHL.U32 R16, R0, 0x2, RZ ;  /* 0x0000000200107824 */ /* 0x000fe400078e00ff */
[----:B------:R-:W-:-:S03]  /*1ac0*/  IMAD.WIDE R22, R11, 0x80, R22 ;  /* 0x000000800b167825 */ /* 0x000fc600078e0216 */
[----:B------:R-:W-:Y:S01]  /*1ad0*/  SHF.R.S32.HI R17, RZ, 0x1f, R16 ;  /* 0x0000001fff117819 */ /* 0x000fe20000011410 */
[----:B--2---:R-:W-:Y:S06]  /*1ae0*/  @P0 EXIT ;  /* 0x000000000000094d */ /* 0x004fec0003800000 */
[----:B------:R-:W-:Y:S01]  /*1af0*/  ULDC UR4, c[0x0][0x288] ;  /* 0x0000a20000047ab9 */ /* 0x000fe20000000800 */
[----:B------:R-:W-:Y:S01]  /*1b00*/  IMAD.SHL.U32 R97, R97, 0x40, RZ ;  /* 0x0000004061617824 */ /* 0x000fe200078e00ff */
[----:B------:R-:W-:Y:S01]  /*1b10*/  ISETP.GE.AND P0, PT, R95, UR4, PT ;  /* 0x000000045f007c0c */ /* 0x000fe2000bf06270 */
[-C--:B------:R-:W-:Y:S01]  /*1b20*/  IMAD.WIDE.U32 R6, R22, R18.reuse, R16 ;  /* 0x0000001216067225 */ /* 0x080fe200078e0010 */
[----:B------:R-:W-:Y:S01]  /*1b30*/  SHF.R.S32.HI R96, RZ, 0x1f, R95 ;  /* 0x0000001fff607819 */ /* 0x000fe2000001145f */
[----:B------:R-:W-:Y:S01]  /*1b40*/  ULDC.64 UR4, c[0x0][0x660] ;  /* 0x0001980000047ab9 */ /* 0x000fe20000000a00 */
[----:B------:R-:W-:Y:S01]  /*1b50*/  ISETP.GE.OR P0, PT, R97, R3, P0 ;  /* 0x000000036100720c */ /* 0x000fe20000706670 */
[----:B------:R-:W-:Y:S01]  /*1b60*/  IMAD R8, R23, R18, RZ ;  /* 0x0000001217087224 */ /* 0x000fe200078e02ff */
[----:B------:R-:W-:Y:S01]  /*1b70*/  SHF.R.S32.HI R91, RZ, 0x1f, R97 ;  /* 0x0000001fff5b7819 */ /* 0x000fe20000011461 */
[----:B------:R-:W-:Y:S01]  /*1b80*/  IMAD R12, R96, UR4, RZ ;  /* 0x00000004600c7c24 */ /* 0x000fe2000f8e02ff */
[----:B------:R-:W-:Y:S01]  /*1b90*/  IADD3 R6, P1, R97, R6, RZ ;  /* 0x0000000661067210 */ /* 0x000fe20007f3e0ff */
[----:B------:R-:W-:-:S05]  /*1ba0*/  IMAD R8, R22, R19, R8 ;  /* 0x0000001316087224 */ /* 0x000fca00078e0208 */
[----:B------:R-:W-:-:S03]  /*1bb0*/  IADD3.X R7, R91, R7, R8, P1, !PT ;  /* 0x000000075b077210 */ /* 0x000fc60000ffe408 */
[----:B------:R-:W-:Y:S05]  /*1bc0*/  @P0 EXIT ;  /* 0x000000000000094d */ /* 0x000fea0003800000 */
[----:B------:R-:W-:Y:S01]  /*1bd0*/  ULDC UR6, c[0x0][0x28c] ;  /* 0x0000a30000067ab9 */ /* 0x000fe20000000800 */
[C---:B------:R-:W-:Y:S01]  /*1be0*/  IMAD R11, R95.reuse, UR5, R12 ;  /* 0x000000055f0b7c24 */ /* 0x040fe2000f8e020c */
[----:B------:R-:W-:Y:S01]  /*1bf0*/  ISETP.GE.AND P0, PT, R20, UR6, PT ;  /* 0x0000000614007c0c */ /* 0x000fe2000bf06270 */
[----:B------:R-:W-:Y:S01]  /*1c00*/  ULDC UR6, c[0x0][0x290] ;  /* 0x0000a40000067ab9 */ /* 0x000fe20000000800 */
[----:B------:R-:W-:Y:S01]  /*1c10*/  IMAD.WIDE.U32 R6, R95, UR4, R6 ;  /* 0x000000045f067c25 */ /* 0x000fe2000f8e0006 */
[----:B------:R-:W-:Y:S01]  /*1c20*/  SHF.R.S32.HI R12, RZ, 0x1f, R94 ;  /* 0x0000001fff0c7819 */ /* 0x000fe2000001145e */
[----:B------:R-:W-:Y:S01]  /*1c30*/  ULDC.64 UR4, c[0x0][0x670] ;  /* 0x00019c0000047ab9 */ /* 0x000fe20000000a00 */
[----:B------:R-:W-:Y:S01]  /*1c40*/  ISETP.GE.OR P0, PT, R94, UR6, P0 ;  /* 0x000000065e007c0c */ /* 0x000fe20008706670 */
[----:B------:R-:W-:Y:S01]  /*1c50*/  IMAD.IADD R7, R7, 0x1, R11 ;  /* 0x0000000107077824 */ /* 0x000fe200078e020b */
[----:B------:R-:W-:Y:S01]  /*1c60*/  SHF.R.S32.HI R8, RZ, 0x1f, R20 ;  /* 0x0000001fff087819 */ /* 0x000fe20000011414 */
[----:B------:R-:W-:-:S02]  /*1c70*/  IMAD R11, R12, UR4, RZ ;  /* 0x000000040c0b7c24 */ /* 0x000fc4000f8e02ff */
[----:B------:R-:W-:-:S04]  /*1c80*/  IMAD.WIDE.U32 R6, R94, UR4, R6 ;  /* 0x000000045e067c25 */ /* 0x000fc8000f8e0006 */
[----:B------:R-:W-:Y:S02]  /*1c90*/  IMAD R11, R94, UR5, R11 ;  /* 0x000000055e0b7c24 */ /* 0x000fe4000f8e020b */
[----:B------:R-:W-:Y:S02]  /*1ca0*/  IMAD R9, R9, -0x10, -R10 ;  /* 0xfffffff009097824 */ /* 0x000fe400078e0a0a */
[----:B------:R-:W-:Y:S05]  /*1cb0*/  @P0 EXIT ;  /* 0x000000000000094d */ /* 0x000fea0003800000 */
[----:B------:R-:W-:Y:S01]  /*1cc0*/  ULDC.64 UR4, c[0x0][0x668] ;  /* 0x00019a0000047ab9 */ /* 0x000fe20000000a00 */
[----:B------:R-:W-:Y:S01]  /*1cd0*/  IMAD R88, R0, -0x2, R3 ;  /* 0xfffffffe00587824 */ /* 0x000fe200078e0203 */
[----:B---3-5:R-:W-:Y:S01]  /*1ce0*/  FSETP.NEU.AND P1, PT, R90, RZ, PT ;  /* 0x000000ff5a00720b */ /* 0x028fe20003f2d000 */
[----:B------:R-:W-:Y:S01]  /*1cf0*/  IMAD.IADD R7, R7, 0x1, R11 ;  /* 0x0000000107077824 */ /* 0x000fe200078e020b */
[----:B------:R-:W-:Y:S01]  /*1d00*/  IADD3 R0, R9, R2, -R4 ;  /* 0x0000000209007210 */ /* 0x000fe20007ffe804 */
[----:B------:R-:W-:Y:S02]  /*1d10*/  IMAD R3, R8, UR4, RZ ;  /* 0x0000000408037c24 */ /* 0x000fe4000f8e02ff */
[----:B------:R-:W-:-:S04]  /*1d20*/  IMAD.WIDE.U32 R10, R20, UR4, R6 ;  /* 0x00000004140a7c25 */ /* 0x000fc8000f8e0006 */
[----:B------:R-:W-:Y:S01]  /*1d30*/  IMAD R5, R20, UR5, R3 ;  /* 0x0000000514057c24 */ /* 0x000fe2000f8e0203 */
[----:B------:R-:W-:Y:S01]  /*1d40*/  ULDC.64 UR4, c[0x0][0x640] ;  /* 0x0001900000047ab9 */ /* 0x000fe20000000a00 */
[----:B------:R-:W-:Y:S02]  /*1d50*/  IMAD.IADD R88, R88, 0x1, -R97 ;  /* 0x0000000158587824 */ /* 0x000fe400078e0a61 */
[----:B------:R-:W-:-:S03]  /*1d60*/  IMAD R3, R8, UR4, RZ ;  /* 0x0000000408037c24 */ /* 0x000fc6000f8e02ff */
[----:B------:R-:W-:Y:S01]  /*1d70*/  ISETP.GT.AND P6, PT, R88, RZ, PT ;  /* 0x000000ff5800720c */ /* 0x000fe20003fc4270 */
[----:B------:R-:W-:Y:S02]  /*1d80*/  IMAD R13, R20, UR5, R3 ;  /* 0x00000005140d7c24 */ /* 0x000fe4000f8e0203 */
[----:B------:R-:W-:Y:S01]  /*1d90*/  IMAD.IADD R3, R11, 0x1, R5 ;  /* 0x000000010b037824 */ /* 0x000fe200078e0205 */
[----:B------:R-:W-:Y:S01]  /*1da0*/  ISETP.GT.AND P0, PT, R0, RZ, P6 ;  /* 0x000000ff0000720c */ /* 0x000fe20003704270 */
[----:B------:R-:W-:-:S12]  /*1db0*/  @!P1 BRA `(.L_x_22) ;  /* 0x00000034007c9947 */ /* 0x000fd80003800000 */
[----:B------:R-:W-:Y:S01]  /*1dc0*/  IADD3 R4, P1, R97, R16, RZ ;  /* 0x0000001061047210 */ /* 0x000fe20007f3e0ff */
[----:B------:R-:W-:Y:S01]  /*1dd0*/  ULDC.64 UR6, c[0x0][0x638] ;  /* 0x00018e0000067ab9 */ /* 0x000fe20000000a00 */
[----:B------:R-:W-:Y:S01]  /*1de0*/  ULDC.64 UR8, c[0x0][0x648] ;  /* 0x0001920000087ab9 */ /* 0x000fe20000000a00 */
[----:B------:R-:W-:Y:S01]  /*1df0*/  IMAD R96, R96, UR6, RZ ;  /* 0x0000000660607c24 */ /* 0x000fe2000f8e02ff */
[----:B------:R-:W-:Y:S01]  /*1e00*/  ULDC.64 UR10, c[0x0][0x630] ;  /* 0x00018c00000a7ab9 */ /* 0x000fe20000000a00 */
[----:B------:R-:W-:Y:S01]  /*1e10*/  IMAD.X R5, R91, 0x1, R17, P1 ;  /* 0x000000015b057824 */ /* 0x000fe200008e0611 */
[----:B------:R-:W-:Y:S01]  /*1e20*/  ULDC.64 UR14, c[0x0][0x628] ;  /* 0x00018a00000e7ab9 */ /* 0x000fe20000000a00 */
[C---:B------:R-:W-:Y:S02]  /*1e30*/  IMAD R96, R95.reuse, UR7, R96 ;  /* 0x000000075f607c24 */ /* 0x040fe4000f8e0260 */
[----:B------:R-:W-:-:S04]  /*1e40*/  IMAD.WIDE.U32 R4, R95, UR6, R4 ;  /* 0x000000065f047c25 */ /* 0x000fc8000f8e0004 */
[----:B------:R-:W-:Y:S02]  /*1e50*/  IMAD R7, R12, UR8, RZ ;  /* 0x000000080c077c24 */ /* 0x000fe4000f8e02ff */
[----:B------:R-:W-:Y:S02]  /*1e60*/  IMAD.IADD R5, R5, 0x1, R96 ;  /* 0x0000000105057824 */ /* 0x000fe400078e0260 */
[C---:B------:R-:W-:Y:S02]  /*1e70*/  IMAD R98, R94.reuse, UR9, R7 ;  /* 0x000000095e627c24 */ /* 0x040fe4000f8e0207 */
[----:B------:R-:W-:-:S04]  /*1e80*/  IMAD.WIDE.U32 R4, R94, UR8, R4 ;  /* 0x000000085e047c25 */ /* 0x000fc8000f8e0004 */
[----:B------:R-:W-:Y:S02]  /*1e90*/  IMAD.IADD R5, R5, 0x1, R98 ;  /* 0x0000000105057824 */ /* 0x000fe400078e0262 */
[----:B------:R-:W-:Y:S02]  /*1ea0*/  IMAD R15, R23, UR10, RZ ;  /* 0x0000000a170f7c24 */ /* 0x000fe4000f8e02ff */
[----:B------:R-:W-:-:S04]  /*1eb0*/  IMAD.WIDE.U32 R8, R20, UR4, R4 ;  /* 0x0000000414087c25 */ /* 0x000fc8000f8e0004 */
[----:B------:R-:W-:Y:S02]  /*1ec0*/  IMAD.IADD R7, R13, 0x1, R9 ;  /* 0x000000010d077824 */ /* 0x000fe400078e0209 */
[----:B------:R-:W-:Y:S02]  /*1ed0*/  IMAD.MOV.U32 R6, RZ, RZ, R8 ;  /* 0x000000ffff067224 */ /* 0x000fe400078e0008 */
[C---:B------:R-:W-:Y:S02]  /*1ee0*/  IMAD R15, R22.reuse, UR11, R15 ;  /* 0x0000000b160f7c24 */ /* 0x040fe4000f8e020f */
[----:B------:R-:W-:-:S04]  /*1ef0*/  IMAD.WIDE.U32 R4, R22, UR10, R6 ;  /* 0x0000000a16047c25 */ /* 0x000fc8000f8e0006 */
[----:B------:R-:W-:Y:S01]  /*1f00*/  IMAD.IADD R5, R5, 0x1, R15 ;  /* 0x0000000105057824 */ /* 0x000fe200078e020f */
[----:B------:R-:W-:-:S04]  /*1f10*/  LEA R92, P1, R4, UR14, 0x1 ;  /* 0x0000000e045c7c11 */ /* 0x000fc8000f8208ff */
[----:B------:R-:W-:-:S05]  /*1f20*/  LEA.HI.X R93, R4, UR15, R5, 0x1, P1 ;  /* 0x0000000f045d7c11 */ /* 0x000fca00088f0c05 */
[----:B------:R0:W2:Y:S01]  /*1f30*/  @P0 LDG.E.LTC128B.U16 R11, desc[UR12][R92.64] ;  /* 0x0000000c5c0b0981 */ /* 0x0000a2000c1e1520 */
[----:B------:R-:W-:Y:S01]  /*1f40*/  IMAD.WIDE.U32 R20, R20, UR4, RZ ;  /* 0x0000000414147c25 */ /* 0x000fe2000f8e00ff */
[----:B------:R-:W-:Y:S01]  /*1f50*/  ULDC.64 UR4, c[0x0][0x650] ;  /* 0x0001940000047ab9 */ /* 0x000fe20000000a00 */
[----:B------:R-:W-:Y:S01]  /*1f60*/  ISETP.GT.AND P4, PT, R88, 0x1, PT ;  /* 0x000000015800780c */ /* 0x000fe20003f84270 */
[----:B------:R-:W-:Y:S01]  /*1f70*/  BSSY B0, `(.L_x_23) ;  /* 0x0000019000007945 */ /* 0x000fe20003800000 */
[----:B------:R-:W-:Y:S02]  /*1f80*/  IMAD.IADD R13, R21, 0x1, R13 ;  /* 0x00000001150d7824 */ /* 0x000fe400078e020d */
[----:B------:R-:W-:-:S04]  /*1f90*/  IMAD.MOV.U32 R12, RZ, RZ, R20 ;  /* 0x000000ffff0c7224 */ /* 0x000fc800078e0014 */
[----:B------:R-:W-:-:S04]  /*1fa0*/  IMAD.WIDE.U32 R4, R22, UR10, R12 ;  /* 0x0000000a16047c25 */ /* 0x000fc8000f8e000c */
[----:B------:R-:W-:Y:S02]  /*1fb0*/  IMAD.IADD R5, R15, 0x1, R5 ;  /* 0x000000010f057824 */ /* 0x000fe400078e0205 */
[----:B------:R-:W-:-:S04]  /*1fc0*/  IMAD.WIDE.U32 R4, R94, UR8, R4 ;  /* 0x000000085e047c25 */ /* 0x000fc8000f8e0004 */
[----:B------:R-:W-:Y:S02]  /*1fd0*/  IMAD.IADD R5, R98, 0x1, R5 ;  /* 0x0000000162057824 */ /* 0x000fe400078e0205 */
[----:B------:R-:W-:-:S04]  /*1fe0*/  IMAD.WIDE.U32 R4, R95, UR6, R4 ;  /* 0x000000065f047c25 */ /* 0x000fc8000f8e0004 */
[----:B0-----:R-:W-:Y:S01]  /*1ff0*/  IMAD.IADD R93, R96, 0x1, R5 ;  /* 0x00000001605d7824 */ /* 0x001fe200078e0205 */
[----:B------:R-:W-:Y:S02]  /*2000*/  IADD3 R14, P2, P3, R97, R4, R16 ;  /* 0x00000004610e7210 */ /* 0x000fe40007b5e010 */
[C---:B------:R-:W-:Y:S02]  /*2010*/  LEA R4, P1, R10.reuse, UR4, 0x1 ;  /* 0x000000040a047c11 */ /* 0x040fe4000f8208ff */
[----:B------:R-:W-:Y:S02]  /*2020*/  IADD3.X R93, R91, R93, R17, P2, P3 ;  /* 0x0000005d5b5d7210 */ /* 0x000fe400017e6411 */
[----:B------:R-:W-:Y:S02]  /*2030*/  LEA.HI.X R5, R10, UR5, R3, 0x1, P1 ;  /* 0x000000050a057c11 */ /* 0x000fe400088f0c03 */
[----:B------:R-:W-:Y:S02]  /*2040*/  ISETP.GT.AND P1, PT, R0, RZ, P4 ;  /* 0x000000ff0000720c */ /* 0x000fe40002724270 */
[----:B------:R-:W-:-:S04]  /*2050*/  LEA R2, P2, R14, UR14, 0x1 ;  /* 0x0000000e0e027c11 */ /* 0x000fc8000f8408ff */
[----:B------:R-:W-:Y:S01]  /*2060*/  LEA.HI.X R3, R14, UR15, R93, 0x1, P2 ;  /* 0x0000000f0e037c11 */ /* 0x000fe200090f0c5d */
[----:B--2---:R-:W-:Y:S01]  /*2070*/  HADD2.F32 R99, -RZ, R11.H0_H0 ;  /* 0x2000000bff637230 */ /* 0x004fe20000004100 */
[----:B------:R-:W-:-:S04]  /*2080*/  PRMT R100, R11, 0x7610, R100 ;  /* 0x000076100b647816 */ /* 0x000fc80000000064 */
[----:B------:R-:W-:-:S04]  /*2090*/  FMUL R99, R99, R90 ;  /* 0x0000005a63637220 */ /* 0x000fc80000400000 */
[----:B------:R-:W-:Y:S01]  /*20a0*/  FFMA R99, R56, R89, R99 ;  /* 0x0000005938637223 */ /* 0x000fe20000000063 */
[----:B------:R-:W-:-:S04]  /*20b0*/  P2R R56, PR, RZ, 0x10 ;  /* 0x00000010ff387803 */ /* 0x000fc80000000000 */
[----:B------:R-:W-:-:S05]  /*20c0*/  F2FP.F16.F32.PACK_AB R99, RZ, R99 ;  /* 0x00000063ff63723e */ /* 0x000fca00000000ff */
[----:B------:R0:W-:Y:S01]  /*20d0*/  @P0 STG.E.U16 desc[UR12][R4.64], R99 ;  /* 0x0000006304000986 */ /* 0x0001e2000c10150c */
[----:B------:R-:W-:Y:S05]  /*20e0*/  @!P1 BRA `(.L_x_24) ;  /* 0x0000000000049947 */ /* 0x000fea0003800000 */
[----:B------:R1:W5:Y:S02]  /*20f0*/  LDG.E.LTC128B.U16 R100, desc[UR12][R2.64+0x2] ;  /* 0x0000020c02647981 */ /* 0x000364000c1e1520 */
.L_x_24:
[----:B------:R-:W-:Y:S05]  /*2100*/  BSYNC B0 ;  /* 0x0000000000007941 */ /* 0x000fea0003800000 */
.L_x_23:
[----:B------:R-:W-:Y:S01]  /*2110*/  USHF.L.U32 UR4, UR10, 0x3, URZ ;  /* 0x000000030a047899 */ /* 0x000fe2000800063f */
[----:B-----5:R-:W-:Y:S01]  /*2120*/  HADD2.F32 R11, -RZ, R100.H0_H0 ;  /* 0x20000064ff0b7230 */ /* 0x020fe20000004100 */
[----:B------:R-:W-:Y:S01]  /*2130*/  USHF.L.U64.HI UR5, UR10, 0x3, UR11 ;  /* 0x000000030a057899 */ /* 0x000fe2000801020b */
[----:B------:R-:W-:-:S03]  /*2140*/  ISETP.GT.AND P0, PT, R0, 0x8, P6 ;  /* 0x000000080000780c */ /* 0x000fc60003704270 */
[----:B------:R-:W-:Y:S02]  /*2150*/  IMAD.U32 R92, RZ, RZ, UR4 ;  /* 0x00000004ff5c7e24 */ /* 0x000fe4000f8e00ff */
[----:B------:R-:W-:Y:S01]  /*2160*/  FMUL R14, R11, R90 ;  /* 0x0000005a0b0e7220 */ /* 0x000fe20000400000 */
[----:B------:R-:W-:-:S03]  /*2170*/  IMAD.U32 R93, RZ, RZ, UR5 ;  /* 0x00000005ff5d7e24 */ /* 0x000fc6000f8e00ff */
[----:B------:R-:W-:Y:S01]  /*2180*/  FFMA R14, R57, R89, R14 ;  /* 0x00000059390e7223 */ /* 0x000fe2000000000e */
[----:B------:R-:W-:-:S04]  /*2190*/  IMAD.WIDE.U32 R10, R22, UR10, R92 ;  /* 0x0000000a160a7c25 */ /* 0x000fc8000f8e005c */
[----:B------:R-:W-:Y:S01]  /*21a0*/  IMAD.IADD R57, R15, 0x1, R11 ;  /* 0x000000010f397824 */ /* 0x000fe200078e020b */
[----:B------:R-:W-:Y:S02]  /*21b0*/  IADD3 R11, P2, R8, R10, RZ ;  /* 0x0000000a080b7210 */ /* 0x000fe40007f5e0ff */
[----:B------:R-:W-:-:S03]  /*21c0*/  F2FP.F16.F32.PACK_AB R15, RZ, R14 ;  /* 0x0000000eff0f723e */ /* 0x000fc600000000ff */
[----:B------:R-:W-:Y:S01]  /*21d0*/  IMAD.X R102, R57, 0x1, R7, P2 ;  /* 0x0000000139667824 */ /* 0x000fe200010e0607 */
[----:B------:R-:W-:Y:S02]  /*21e0*/  LEA R14, P2, R11, UR14, 0x1 ;  /* 0x0000000e0b0e7c11 */ /* 0x000fe4000f8408ff */
[----:B0-----:R-:W-:Y:S02]  /*21f0*/  PRMT R99, R15, 0x7610, R99 ;  /* 0x000076100f637816 */ /* 0x001fe40000000063 */
[----:B------:R-:W-:-:S03]  /*2200*/  LEA.HI.X R15, R11, UR15, R102, 0x1, P2 ;  /* 0x0000000f0b0f7c11 */ /* 0x000fc600090f0c66 */
[----:B------:R0:W-:Y:S04]  /*2210*/  @P1 STG.E.U16 desc[UR12][R4.64+0x2], R99 ;  /* 0x0000026304001986 */ /* 0x0001e8000c10150c */
[----:B------:R2:W3:Y:S01]  /*2220*/  @P0 LDG.E.LTC128B.U16 R100, desc[UR12][R14.64] ;  /* 0x0000000c0e640981 */ /* 0x0004e2000c1e1520 */
[----:B------:R-:W-:Y:S01]  /*2230*/  IADD3 R10, P1, R20, R10, RZ ;  /* 0x0000000a140a7210 */ /* 0x000fe20007f3e0ff */
[----:B------:R-:W-:Y:S04]  /*2240*/  BSSY B0, `(.L_x_25) ;  /* 0x0000016000007945 */ /* 0x000fe80003800000 */
[----:B------:R-:W-:-:S02]  /*2250*/  IMAD.X R11, R57, 0x1, R13, P1 ;  /* 0x00000001390b7824 */ /* 0x000fc400008e060d */
[----:B0-----:R-:W-:Y:S02]  /*2260*/  IMAD.SHL.U32 R99, R18, 0x10, RZ ;  /* 0x0000001012637824 */ /* 0x001fe400078e00ff */
[----:B------:R-:W-:-:S03]  /*2270*/  IMAD.WIDE.U32 R10, R94, UR8, R10 ;  /* 0x000000085e0a7c25 */ /* 0x000fc6000f8e000a */
[----:B--2---:R-:W-:Y:S01]  /*2280*/  IADD3 R14, P1, R99, R4, RZ ;  /* 0x00000004630e7210 */ /* 0x004fe20007f3e0ff */
[----:B------:R-:W-:Y:S02]  /*2290*/  IMAD.IADD R11, R98, 0x1, R11 ;  /* 0x00000001620b7824 */ /* 0x000fe400078e020b */
[----:B------:R-:W-:-:S04]  /*22a0*/  IMAD.WIDE.U32 R10, R95, UR6, R10 ;  /* 0x000000065f0a7c25 */ /* 0x000fc8000f8e000a */
[----:B---3--:R-:W-:-:S05]  /*22b0*/  HADD2.F32 R57, -RZ, R100.H0_H0 ;  /* 0x20000064ff397230 */ /* 0x008fca0000004100 */
[----:B------:R-:W-:-:S04]  /*22c0*/  FMUL R57, R57, R90 ;  /* 0x0000005a39397220 */ /* 0x000fc80000400000 */
[----:B------:R-:W-:Y:S01]  /*22d0*/  FFMA R57, R58, R89, R57 ;  /* 0x000000593a397223 */ /* 0x000fe20000000039 */
[----:B------:R-:W-:Y:S01]  /*22e0*/  IMAD.IADD R58, R96, 0x1, R11 ;  /* 0x00000001603a7824 */ /* 0x000fe200078e020b */
[----:B------:R-:W-:-:S03]  /*22f0*/  IADD3 R11, P2, P3, R97, R10, R16 ;  /* 0x0000000a610b7210 */ /* 0x000fc60007b5e010 */
[----:B------:R-:W-:Y:S02]  /*2300*/  F2FP.F16.F32.PACK_AB R101, RZ, R57 ;  /* 0x00000039ff65723e */ /* 0x000fe400000000ff */
[----:B------:R-:W-:Y:S02]  /*2310*/  SHF.L.U64.HI R57, R18, 0x4, R19 ;  /* 0x0000000412397819 */ /* 0x000fe40000010213 */
[----:B------:R-:W-:Y:S02]  /*2320*/  IADD3.X R58, R91, R58, R17, P2, P3 ;  /* 0x0000003a5b3a7210 */ /* 0x000fe400017e6411 */
[----:B------:R-:W-:Y:S01]  /*2330*/  ISETP.GT.AND P2, PT, R0, 0x8, P4 ;  /* 0x000000080000780c */ /* 0x000fe20002744270 */
[----:B------:R-:W-:Y:S01]  /*2340*/  IMAD.X R15, R57, 0x1, R5, P1 ;  /* 0x00000001390f7824 */ /* 0x000fe200008e0605 */
[----:B------:R-:W-:-:S04]  /*2350*/  LEA R10, P3, R11, UR14, 0x1 ;  /* 0x0000000e0b0a7c11 */ /* 0x000fc8000f8608ff */
[----:B------:R0:W-:Y:S01]  /*2360*/  @P0 STG.E.U16 desc[UR12][R14.64], R101 ;  /* 0x000000650e000986 */ /* 0x0001e2000c10150c */
[----:B------:R-:W-:-:S06]  /*2370*/  LEA.HI.X R11, R11, UR15, R58, 0x1, P3 ;  /* 0x0000000f0b0b7c11 */ /* 0x000fcc00098f0c3a */
[----:B------:R-:W-:Y:S05]  /*2380*/  @!P2 BRA `(.L_x_26) ;  /* 0x000000000004a947 */ /* 0x000fea0003800000 */
[----:B------:R2:W5:Y:S02]  /*2390*/  LDG.E.LTC128B.U16 R100, desc[UR12][R10.64+0x2] ;  /* 0x0000020c0a647981 */ /* 0x000564000c1e1520 */
.L_x_26:
[----:B------:R-:W-:Y:S05]  /*23a0*/  BSYNC B0 ;  /* 0x0000000000007941 */ /* 0x000fea0003800000 */
.L_x_25:
[----:B0----5:R-:W-:Y:S01]  /*23b0*/  HADD2.F32 R101, -RZ, R100.H0_H0 ;  /* 0x20000064ff657230 */ /* 0x021fe20000004100 */
[----:B------:R-:W-:Y:S01]  /*23c0*/  ISETP.GT.AND P3, PT, R88, 0x8, PT ;  /* 0x000000085800780c */ /* 0x000fe20003f64270 */
[----:B------:R-:W-:Y:S03]  /*23d0*/  BSSY B0, `(.L_x_27) ;  /* 0x0000009000007945 */ /* 0x000fe60003800000 */
[----:B------:R-:W-:Y:S01]  /*23e0*/  FMUL R58, R101, R90 ;  /* 0x0000005a653a7220 */ /* 0x000fe20000400000 */
[----:B------:R-:W-:-:S03]  /*23f0*/  ISETP.GT.AND P0, PT, R0, RZ, P3 ;  /* 0x000000ff0000720c */ /* 0x000fc60001f04270 */
[----:B------:R-:W-:-:S05]  /*2400*/  FFMA R58, R59, R89, R58 ;  /* 0x000000593b3a7223 */ /* 0x000fca000000003a */
[----:B------:R-:W-:Y:S02]  /*2410*/  F2FP.F16.F32.PACK_AB R59, RZ, R58 ;  /* 0x0000003aff3b723e */ /* 0x000fe400000000ff */
[----:B------:R-:W-:-:S03]  /*2420*/  P2R R58, PR, RZ, 0x8 ;  /* 0x00000008ff3a7803 */ /* 0x000fc60000000000 */
[----:B------:R0:W-:Y:S01]  /*2430*/  @P2 STG.E.U16 desc[UR12][R14.64+0x2], R59 ;  /* 0x0000023b0e002986 */ /* 0x0001e2000c10150c */
[----:B------:R-:W-:Y:S05]  /*2440*/  @!P0 BRA `(.L_x_28) ;  /* 0x0000000000048947 */ /* 0x000fea0003800000 */
[----:B------:R3:W5:Y:S02]  /*2450*/  LDG.E.LTC128B.U16 R100, desc[UR12][R2.64+0x10] ;  /* 0x0000100c02647981 */ /* 0x000764000c1e1520 */
.L_x_28:
[----:B------:R-:W-:Y:S05]  /*2460*/  BSYNC B0 ;  /* 0x0000000000007941 */ /* 0x000fea0003800000 */
.L_x_27:
[----:B0----5:R-:W-:Y:S01]  /*2470*/  HADD2.F32 R59, -RZ, R100.H0_H0 ;  /* 0x20000064ff3b7230 */ /* 0x021fe20000004100 */
[----:B------:R-:W-:Y:S01]  /*2480*/  ISETP.GT.AND P2, PT, R88, 0x9, PT ;  /* 0x000000095800780c */ /* 0x000fe20003f44270 */
[----:B------:R-:W-:Y:S03]  /*2490*/  BSSY B0, `(.L_x_29) ;  /* 0x0000009000007945 */ /* 0x000fe60003800000 */
[----:B------:R-:W-:Y:S01]  /*24a0*/  FMUL R59, R59, R90 ;  /* 0x0000005a3b3b7220 */ /* 0x000fe20000400000 */
[----:B------:R-:W-:-:S03]  /*24b0*/  ISETP.GT.AND P1, PT, R0, RZ, P2 ;  /* 0x000000ff0000720c */ /* 0x000fc60001724270 */
[----:B------:R-:W-:Y:S01]  /*24c0*/  FFMA R59, R60, R89, R59 ;  /* 0x000000593c3b7223 */ /* 0x000fe2000000003b */
[----:B------:R-:W-:-:S04]  /*24d0*/  P2R R60, PR, RZ, 0x4 ;  /* 0x00000004ff3c7803 */ /* 0x000fc80000000000 */
[----:B------:R-:W-:-:S05]  /*24e0*/  F2FP.F16.F32.PACK_AB R59, RZ, R59 ;  /* 0x0000003bff3b723e */ /* 0x000fca00000000ff */
[----:B------:R0:W-:Y:S01]  /*24f0*/  @P0 STG.E.U16 desc[UR12][R4.64+0x10], R59 ;  /* 0x0000103b04000986 */ /* 0x0001e2000c10150c */
[----:B------:R-:W-:Y:S05]  /*2500*/  @!P1 BRA `(.L_x_30) ;  /* 0x0000000000049947 */ /* 0x000fea0003800000 */
[----:B------:R4:W5:Y:S02]  /*2510*/  LDG.E.LTC128B.U16 R100, desc[UR12][R2.64+0x12] ;  /* 0x0000120c02647981 */ /* 0x000964000c1e1520 */
.L_x_30:
[----:B------:R-:W-:Y:S05]  /*2520*/  BSYNC B0 ;  /* 0x0000000000007941 */ /* 0x000fea0003800000 */
.L_x_29:
[----:B-----5:R-:W-:Y:S01]  /*2530*/  HADD2.F32 R101, -RZ, R100.H0_H0 ;  /* 0x20000064ff657230 */ /* 0x020fe20000004100 */
[----:B0-----:R-:W-:Y:S01]  /*2540*/  IADD3 R59, P0, R22, 0x40, RZ ;  /* 0x00000040163b7810 */ /* 0x001fe20007f1e0ff */
[----:B------:R-:W-:Y:S01]  /*2550*/  BSSY B0, `(.L_x_31) ;  /* 0x000000e000007945 */ /* 0x000fe20003800000 */
[----:B------:R-:W-:Y:S02]  /*2560*/  PRMT R104, R100, 0x7610, R104 ;  /* 0x0000761064687816 */ /* 0x000fe40000000068 */
[----:B------:R-:W-:Y:S01]  /*2570*/  FMUL R22, R101, R90 ;  /* 0x0000005a65167220 */ /* 0x000fe20000400000 */
[----:B------:R-:W-:Y:S01]  /*2580*/  IMAD.X R23, RZ, RZ, R23, P0 ;  /* 0x000000ffff177224 */ /* 0x000fe200000e0617 */
[----:B------:R-:W-:Y:S02]  /*2590*/  ISETP.GT.AND P0, PT, R0, 0x8, P3 ;  /* 0x000000080000780c */ /* 0x000fe40001f04270 */
[----:B------:R-:W-:Y:S01]  /*25a0*/  FFMA R22, R61, R89, R22 ;  /* 0x000000593d167223 */ /* 0x000fe20000000016 */
[----:B------:R-:W-:-:S04]  /*25b0*/  IMAD R102, R23, UR10, RZ ;  /* 0x0000000a17667c24 */ /* 0x000fc8000f8e02ff */
[----:B------:R-:W-:Y:S01]  /*25c0*/  F2FP.F16.F32.PACK_AB R22, RZ, R22 ;  /* 0x00000016ff16723e */ /* 0x000fe200000000ff */
[C---:B------:R-:W-:Y:S02]  /*25d0*/  IMAD R61, R59.reuse, UR11, R102 ;  /* 0x0000000b3b3d7c24 */ /* 0x040fe4000f8e0266 */
[----:B------:R-:W-:Y:S02]  /*25e0*/  IMAD.WIDE.U32 R102, R59, UR10, R12 ;  /* 0x0000000a3b667c25 */ /* 0x000fe4000f8e000c */
[----:B------:R0:W-:Y:S02]  /*25f0*/  @P1 STG.E.U16 desc[UR12][R4.64+0x12], R22 ;  /* 0x0000121604001986 */ /* 0x0001e4000c10150c */
[----:B------:R-:W-:Y:S01]  /*2600*/  IMAD.IADD R101, R61, 0x1, R103 ;  /* 0x000000013d657824 */ /* 0x000fe200078e0267 */
[----:B------:R-:W-:Y:S06]  /*2610*/  @!P0 BRA `(.L_x_32) ;  /* 0x0000000000048947 */ /* 0x000fec0003800000 */
[----:B------:R0:W5:Y:S02]  /*2620*/  LDG.E.LTC128B.U16 R104, desc[UR12][R10.64+0x10] ;  /* 0x0000100c0a687981 */ /* 0x000164000c1e1520 */
.L_x_32:
[----:B------:R-:W-:Y:S05]  /*2630*/  BSYNC B0 ;  /* 0x0000000000007941 */ /* 0x000fea0003800000 */
.L_x_31:
[----:B-----5:R-:W-:Y:S01]  /*2640*/  HADD2.F32 R21, -RZ, R104.H0_H0 ;  /* 0x20000068ff157230 */ /* 0x020fe20000004100 */
[----:B------:R-:W-:Y:S01]  /*2650*/  BSSY B0, `(.L_x_33) ;  /* 0x0000016000007945 */ /* 0x000fe20003800000 */
[----:B0-----:R-:W-:-:S04]  /*2660*/  IMAD.WIDE.U32 R22, R59, UR10, R92 ;  /* 0x0000000a3b167c25 */ /* 0x001fc8000f8e005c */
[----:B------:R-:W-:Y:S01]  /*2670*/  FMUL R93, R21, R90 ;  /* 0x0000005a155d7220 */ /* 0x000fe20000400000 */
[----:B------:R-:W-:Y:S01]  /*2680*/  IMAD.MOV.U32 R100, RZ, RZ, R102 ;  /* 0x000000ffff647224 */ /* 0x000fe200078e0066 */
[----:B------:R-:W-:Y:S01]  /*2690*/  IADD3 R12, P1, R20, R22, RZ ;  /* 0x00000016140c7210 */ /* 0x000fe20007f3e0ff */
[----:B------:R-:W-:Y:S02]  /*26a0*/  IMAD.IADD R21, R61, 0x1, R23 ;  /* 0x000000013d157824 */ /* 0x000fe400078e0217 */
[----:B------:R-:W-:Y:S01]  /*26b0*/  FFMA R93, R62, R89, R93 ;  /* 0x000000593e5d7223 */ /* 0x000fe2000000005d */
[----:B------:R-:W-:-:S04]  /*26c0*/  IMAD.WIDE.U32 R100, R94, UR8, R100 ;  /* 0x000000085e647c25 */ /* 0x000fc8000f8e0064 */
[----:B------:R-:W-:Y:S01]  /*26d0*/  IMAD.X R13, R21, 0x1, R13, P1 ;  /* 0x00000001150d7824 */ /* 0x000fe200008e060d */
[----:B------:R-:W-:Y:S01]  /*26e0*/  ISETP.GT.AND P1, PT, R0, 0x8, P2 ;  /* 0x000000080000780c */ /* 0x000fe20001724270 */
[----:B------:R-:W-:Y:S01]  /*26f0*/  IMAD.IADD R101, R98, 0x1, R101 ;  /* 0x0000000162657824 */ /* 0x000fe200078e0265 */
[----:B------:R-:W-:Y:S01]  /*2700*/  F2FP.F16.F32.PACK_AB R93, RZ, R93 ;  /* 0x0000005dff5d723e */ /* 0x000fe200000000ff */
[----:B------:R-:W-:-:S04]  /*2710*/  IMAD.WIDE.U32 R12, R94, UR8, R12 ;  /* 0x000000085e0c7c25 */ /* 0x000fc8000f8e000c */
[----:B------:R-:W-:Y:S01]  /*2720*/  IMAD.WIDE.U32 R100, R95, UR6, R100 ;  /* 0x000000065f647c25 */ /* 0x000fe2000f8e0064 */
[----:B------:R0:W-:Y:S03]  /*2730*/  @P0 STG.E.U16 desc[UR12][R14.64+0x10], R93 ;  /* 0x0000105d0e000986 */ /* 0x0001e6000c10150c */
[----:B------:R-:W-:Y:S01]  /*2740*/  IMAD.IADD R101, R96, 0x1, R101 ;  /* 0x0000000160657824 */ /* 0x000fe200078e0265 */
[----:B------:R-:W-:Y:S01]  /*2750*/  IADD3 R20, P0, P2, R97, R100, R16 ;  /* 0x0000006461147210 */ /* 0x000fe20007a1e010 */
[----:B------:R-:W-:-:S03]  /*2760*/  IMAD.IADD R13, R98, 0x1, R13 ;  /* 0x00000001620d7824 */ /* 0x000fc600078e020d */
[----:B------:R-:W-:Y:S01]  /*2770*/  IADD3.X R101, R91, R101, R17, P0, P2 ;  /* 0x000000655b657210 */ /* 0x000fe200007e4411 */
[----:B------:R-:W-:Y:S01]  /*2780*/  IMAD.WIDE.U32 R12, R95, UR6, R12 ;  /* 0x000000065f0c7c25 */ /* 0x000fe2000f8e000c */
[----:B------:R-:W-:Y:S07]  /*2790*/  @!P1 BRA `(.L_x_34) ;  /* 0x0000000000049947 */ /* 0x000fee0003800000 */
[----:B------:R0:W5:Y:S02]  /*27a0*/  LDG.E.LTC128B.U16 R104, desc[UR12][R10.64+0x12] ;  /* 0x0000120c0a687981 */ /* 0x000164000c1e1520 */
.L_x_34:
[----:B------:R-:W-:Y:S05]  /*27b0*/  BSYNC B0 ;  /* 0x0000000000007941 */ /* 0x000fea0003800000 */
.L_x_33:
[----:B-----5:R-:W-:Y:S01]  /*27c0*/  HADD2.F32 R103, -RZ, R104.H0_H0 ;  /* 0x20000068ff677230 */ /* 0x020fe20000004100 */
[----:B------:R-:W-:Y:S01]  /*27d0*/  IADD3 R97, P0, P2, R97, R12, R16 ;  /* 0x0000000c61617210 */ /* 0x000fe20007a1e010 */
[----:B------:R-:W-:Y:S01]  /*27e0*/  IMAD.IADD R62, R96, 0x1, R13 ;  /* 0x00000001603e7824 */ /* 0x000fe200078e020d */
[C---:B0-----:R-:W-:Y:S01]  /*27f0*/  SHF.L.U64.HI R93, R18.reuse, 0x7, R19 ;  /* 0x00000007125d7819 */ /* 0x041fe20000010213 */
[----:B------:R-:W-:Y:S02]  /*2800*/  IMAD.SHL.U32 R95, R18, 0x80, RZ ;  /* 0x00000080125f7824 */ /* 0x000fe400078e00ff */
[----:B------:R-:W-:Y:S01]  /*2810*/  FMUL R16, R103, R90 ;  /* 0x0000005a67107220 */ /* 0x000fe20000400000 */
[----:B------:R-:W-:Y:S01]  /*2820*/  ISETP.GT.AND P3, PT, R88, 0x10, PT ;  /* 0x000000105800780c */ /* 0x000fe20003f64270 */
[----:B------:R-:W-:Y:S01]  /*2830*/  BSSY B0, `(.L_x_35) ;  /* 0x000000b000007945 */ /* 0x000fe20003800000 */
[----:B------:R-:W-:Y:S01]  /*2840*/  IADD3.X R62, R91, R62, R17, P0, P2 ;  /* 0x0000003e5b3e7210 */ /* 0x000fe200007e4411 */
[----:B------:R-:W-:Y:S01]  /*2850*/  FFMA R16, R63, R89, R16 ;  /* 0x000000593f107223 */ /* 0x000fe20000000010 */
[----:B------:R-:W-:-:S04]  /*2860*/  IADD3 R12, P0, P2, R95, R4, R99 ;  /* 0x000000045f0c7210 */ /* 0x000fc80007a1e063 */
[----:B------:R-:W-:Y:S02]  /*2870*/  F2FP.F16.F32.PACK_AB R16, RZ, R16 ;  /* 0x00000010ff10723e */ /* 0x000fe400000000ff */
[----:B------:R-:W-:Y:S02]  /*2880*/  IADD3.X R13, R93, R5, R57, P0, P2 ;  /* 0x000000055d0d7210 */ /* 0x000fe400007e4439 */
[----:B------:R-:W-:Y:S01]  /*2890*/  ISETP.GT.AND P0, PT, R0, RZ, P3 ;  /* 0x000000ff0000720c */ /* 0x000fe20001f04270 */
[----:B------:R0:W-:Y:S01]  /*28a0*/  @P1 STG.E.U16 desc[UR12][R14.64+0x12], R16 ;  /* 0x000012100e001986 */ /* 0x0001e2000c10150c */
[----:B------:R-:W-:-:S11]  /*28b0*/  P2R R57, PR, RZ, 0x8 ;  /* 0x00000008ff397803 */ /* 0x000fd60000000000 */
[----:B0-----:R-:W-:Y:S05]  /*28c0*/  @!P0 BRA `(.L_x_36) ;  /* 0x0000000000048947 */ /* 0x001fea0003800000 */
[----:B------:R0:W5:Y:S02]  /*28d0*/  LDG.E.LTC128B.U16 R104, desc[UR12][R2.64+0x20] ;  /* 0x0000200c02687981 */ /* 0x000164000c1e1520 */
.L_x_36:
[----:B------:R-:W-:Y:S05]  /*28e0*/  BSYNC B0 ;  /* 0x0000000000007941 */ /* 0x000fea0003800000 */
.L_x_35:
[----:B-----5:R-:W-:Y:S01]  /*28f0*/  HADD2.F32 R17, -RZ, R104.H0_H0 ;  /* 0x20000068ff117230 */ /* 0x020fe20000004100 */
[----:B------:R-:W-:Y:S01]  /*2900*/  ISETP.GT.AND P1, PT, R88, 0x11, PT ;  /* 0x000000115800780c */ /* 0x000fe20003f24270 */
[----:B------:R-:W-:Y:S03]  /*2910*/  BSSY B0, `(.L_x_37) ;  /* 0x0000009000007945 */ /* 0x000fe60003800000 */
[----:B------:R-:W-:-:S04]  /*2920*/  FMUL R17, R17, R90 ;  /* 0x0000005a11117220 */ /* 0x000fc80000400000 */
[----:B------:R-:W-:Y:S01]  /*2930*/  FFMA R17, R64, R89, R17 ;  /* 0x0000005940117223 */ /* 0x000fe20000000011 */
[----:B------:R-:W-:-:S04]  /*2940*/  P2R R64, PR, RZ, 0x2 ;  /* 0x00000002ff407803 */ /* 0x000fc80000000000 */
[----:B------:R-:W-:-:S05]  /*2950*/  F2FP.F16.F32.PACK_AB R17, RZ, R17 ;  /* 0x00000011ff11723e */ /* 0x000fca00000000ff */
[----:B------:R0:W-:Y:S01]  /*2960*/  @P0 STG.E.U16 desc[UR12][R4.64+0x20], R17 ;  /* 0x0000201104000986 */ /* 0x0001e2000c10150c */
[----:B------:R-:W-:-:S13]  /*2970*/  ISETP.GT.AND P0, PT, R0, RZ, P1 ;  /* 0x000000ff0000720c */ /* 0x000fda0000f04270 */
[----:B0-----:R-:W-:Y:S05]  /*2980*/  @!P0 BRA `(.L_x_38) ;  /* 0x0000000000048947 */ /* 0x001fea0003800000 */
[----:B------:R0:W5:Y:S02]  /*2990*/  LDG.E.LTC128B.U16 R104, desc[UR12][R2.64+0x22] ;  /* 0x0000220c02687981 */ /* 0x000164000c1e1520 */
.L_x_38:
[----:B------:R-:W-:Y:S05]  /*29a0*/  BSYNC B0 ;  /* 0x0000000000007941 */ /* 0x000fea0003800000 */
.L_x_37:
[----:B-----5:R-:W-:Y:S01]  /*29b0*/  HADD2.F32 R17, -RZ, R104.H0_H0 ;  /* 0x20000068ff117230 */ /* 0x020fe20000004100 */
[----:B------:R-:W-:Y:S04]  /*29c0*/  BSSY B0, `(.L_x_39) ;  /* 0x0000008000007945 */ /* 0x000fe80003800000 */
[----:B------:R-:W-:-:S04]  /*29d0*/  FMUL R16, R17, R90 ;  /* 0x0000005a11107220 */ /* 0x000fc80000400000 */
[----:B------:R-:W-:-:S05]  /*29e0*/  FFMA R16, R65, R89, R16 ;  /* 0x0000005941107223 */ /* 0x000fca0000000010 */
[----:B------:R-:W-:-:S05]  /*29f0*/  F2FP.F16.F32.PACK_AB R16, RZ, R16 ;  /* 0x00000010ff10723e */ /* 0x000fca00000000ff */
[----:B------:R0:W-:Y:S01]  /*2a00*/  @P0 STG.E.U16 desc[UR12][R4.64+0x22], R16 ;  /* 0x0000221004000986 */ /* 0x0001e2000c10150c */
[----:B------:R-:W-:-:S13]  /*2a10*/  ISETP.GT.AND P0, PT, R0, 0x8, P3 ;  /* 0x000000080000780c */ /* 0x000fda0001f04270 */
[----:B0-----:R-:W-:Y:S05]  /*2a20*/  @!P0 BRA `(.L_x_40) ;  /* 0x0000000000048947 */ /* 0x001fea0003800000 */
[----:B------:R0:W5:Y:S02]  /*2a30*/  LDG.E.LTC128B.U16 R104, desc[UR12][R10.64+0x20] ;  /* 0x0000200c0a687981 */ /* 0x000164000c1e1520 */
.L_x_40:
[----:B------:R-:W-:Y:S05]  /*2a40*/  BSYNC B0 ;  /* 0x0000000000007941 */ /* 0x000fea0003800000 */
.L_x_39:
        /* <DEDUP_REMOVED lines=9> */
.L_x_42:
[----:B------:R-:W-:Y:S05]  /*2ae0*/  BSYNC B0 ;  /* 0x0000000000007941 */ /* 0x000fea0003800000 */
.L_x_41:
[----:B-----5:R-:W-:Y:S01]  /*2af0*/  HADD2.F32 R9, -RZ, R104.H0_H0 ;  /* 0x20000068ff097230 */ /* 0x020fe20000004100 */
[----:B------:R-:W-:Y:S01]  /*2b00*/  ISETP.GT.AND P2, PT, R88, 0x18, PT ;  /* 0x000000185800780c */ /* 0x000fe20003f44270 */
[----:B------:R-:W-:Y:S03]  /*2b10*/  BSSY B0, `(.L_x_43) ;  /* 0x0000016000007945 */ /* 0x000fe60003800000 */
[----:B------:R-:W-:-:S04]  /*2b20*/  FMUL R16, R9, R90 ;  /* 0x0000005a09107220 */ /* 0x000fc80000400000 */
[----:B------:R-:W-:-:S05]  /*2b30*/  FFMA R16, R67, R89, R16 ;  /* 0x0000005943107223 */ /* 0x000fca0000000010 */
[----:B------:R-:W-:-:S04]  /*2b40*/  F2FP.F16.F32.PACK_AB R16, RZ, R16 ;  /* 0x00000010ff10723e */ /* 0x000fc800000000ff */
[----:B------:R-:W-:Y:S01]  /*2b50*/  PRMT R19, R16, 0x7610, R19 ;  /* 0x0000761010137816 */ /* 0x000fe20000000013 */
[----:B------:R-:W-:Y:S01]  /*2b60*/  IMAD.WIDE.U32 R16, R59, UR10, R6 ;  /* 0x0000000a3b107c25 */ /* 0x000fe2000f8e0006 */
[----:B------:R-:W-:-:S03]  /*2b70*/  P2R R59, PR, RZ, 0x4 ;  /* 0x00000004ff3b7803 */ /* 0x000fc60000000000 */
[----:B------:R1:W-:Y:S01]  /*2b80*/  @P0 STG.E.U16 desc[UR12][R14.64+0x22], R19 ;  /* 0x000022130e000986 */ /* 0x0003e2000c10150c */
[----:B------:R-:W-:Y:S01]  /*2b90*/  IMAD.IADD R61, R17, 0x1, R61 ;  /* 0x00000001113d7824 */ /* 0x000fe200078e023d */
[----:B------:R-:W-:-:S04]  /*2ba0*/  LEA R18, P0, R16, UR14, 0x1 ;  /* 0x0000000e10127c11 */ /* 0x000fc8000f8008ff */
[----:B-1----:R-:W-:Y:S02]  /*2bb0*/  LEA.HI.X R19, R16, UR15, R61, 0x1, P0 ;  /* 0x0000000f10137c11 */ /* 0x002fe400080f0c3d */
[----:B------:R-:W-:-:S04]  /*2bc0*/  LEA R16, P0, R20, UR14, 0x1 ;  /* 0x0000000e14107c11 */ /* 0x000fc8000f8008ff */
[----:B------:R-:W-:Y:S02]  /*2bd0*/  LEA.HI.X R17, R20, UR15, R101, 0x1, P0 ;  /* 0x0000000f14117c11 */ /* 0x000fe400080f0c65 */
[----:B------:R-:W-:-:S05]  /*2be0*/  IADD3 R9, P0, R8, R22, RZ ;  /* 0x0000001608097210 */ /* 0x000fca0007f1e0ff */
[----:B------:R-:W-:Y:S01]  /*2bf0*/  IMAD.X R6, R21, 0x1, R7, P0 ;  /* 0x0000000115067824 */ /* 0x000fe200000e0607 */
[----:B------:R-:W-:-:S04]  /*2c00*/  LEA R8, P0, R9, UR14, 0x1 ;  /* 0x0000000e09087c11 */ /* 0x000fc8000f8008ff */
[----:B------:R-:W-:Y:S02]  /*2c10*/  LEA.HI.X R9, R9, UR15, R6, 0x1, P0 ;  /* 0x0000000f09097c11 */ /* 0x000fe400080f0c06 */
[----:B------:R-:W-:-:S04]  /*2c20*/  LEA R6, P0, R97, UR14, 0x1 ;  /* 0x0000000e61067c11 */ /* 0x000fc8000f8008ff */
[----:B------:R-:W-:Y:S02]  /*2c30*/  LEA.HI.X R7, R97, UR15, R62, 0x1, P0 ;  /* 0x0000000f61077c11 */ /* 0x000fe400080f0c3e */
[----:B------:R-:W-:-:S13]  /*2c40*/  ISETP.GT.AND P0, PT, R0, RZ, P2 ;  /* 0x000000ff0000720c */ /* 0x000fda0001704270 */
[----:B------:R-:W-:Y:S05]  /*2c50*/  @!P0 BRA `(.L_x_44) ;  /* 0x0000000000048947 */ /* 0x000fea0003800000 */
[----:B------:R1:W5:Y:S02]  /*2c60*/  LDG.E.LTC128B.U16 R104, desc[UR12][R2.64+0x30] ;  /* 0x0000300c02687981 */ /* 0x000364000c1e1520 */
.L_x_44:
[----:B------:R-:W-:Y:S05]  /*2c70*/  BSYNC B0 ;  /* 0x0000000000007941 */ /* 0x000fea0003800000 */
.L_x_43:
[----:B-----5:R-:W-:Y:S01]  /*2c80*/  HADD2.F32 R21, -RZ, R104.H0_H0 ;  /* 0x20000068ff157230 */ /* 0x020fe20000004100 */
[----:B------:R-:W-:Y:S01]  /*2c90*/  ISETP.GT.AND P1, PT, R88, 0x19, PT ;  /* 0x000000195800780c */ /* 0x000fe20003f24270 */
[----:B------:R-:W-:Y:S03]  /*2ca0*/  BSSY B0, `(.L_x_45) ;  /* 0x0000009000007945 */ /* 0x000fe60003800000 */
[----:B------:R-:W-:Y:S01]  /*2cb0*/  FMUL R21, R21, R90 ;  /* 0x0000005a15157220 */ /* 0x000fe20000400000 */
[----:B------:R-:W-:-:S03]  /*2cc0*/  P2R R66, PR, RZ, 0x2 ;  /* 0x00000002ff427803 */ /* 0x000fc60000000000 */
[----:B------:R-:W-:-:S05]  /*2cd0*/  FFMA R21, R68, R89, R21 ;  /* 0x0000005944157223 */ /* 0x000fca0000000015 */
[----:B------:R-:W-:-:S05]  /*2ce0*/  F2FP.F16.F32.PACK_AB R21, RZ, R21 ;  /* 0x00000015ff15723e */ /* 0x000fca00000000ff */
[----:B------:R0:W-:Y:S01]  /*2cf0*/  @P0 STG.E.U16 desc[UR12][R4.64+0x30], R21 ;  /* 0x0000301504000986 */ /* 0x0001e2000c10150c */
[----:B------:R-:W-:-:S13]  /*2d00*/  ISETP.GT.AND P0, PT, R0, RZ, P1 ;  /* 0x000000ff0000720c */ /* 0x000fda0000f04270 */
[----:B0-----:R-:W-:Y:S05]  /*2d10*/  @!P0 BRA `(.L_x_46) ;  /* 0x0000000000048947 */ /* 0x001fea0003800000 */
[----:B------:R0:W5:Y:S02]  /*2d20*/  LDG.E.LTC128B.U16 R104, desc[UR12][R2.64+0x32] ;  /* 0x0000320c02687981 */ /* 0x000164000c1e1520 */
.L_x_46:
[----:B------:R-:W-:Y:S05]  /*2d30*/  BSYNC B0 ;  /* 0x0000000000007941 */ /* 0x000fea0003800000 */
.L_x_45:
        /* <DEDUP_REMOVED lines=9> */
.L_x_48:
[----:B------:R-:W-:Y:S05]  /*2dd0*/  BSYNC B0 ;  /* 0x0000000000007941 */ /* 0x000fea0003800000 */
.L_x_47:
        /* <DEDUP_REMOVED lines=9> */
.L_x_50:
[----:B------:R-:W-:Y:S05]  /*2e70*/  BSYNC B0 ;  /* 0x0000000000007941 */ /* 0x000fea0003800000 */
.L_x_49:
        /* <DEDUP_REMOVED lines=11> */
.L_x_52:
[----:B------:R-:W-:Y:S05]  /*2f30*/  BSYNC B0 ;  /* 0x0000000000007941 */ /* 0x000fea0003800000 */
.L_x_51:
        /* <DEDUP_REMOVED lines=11> */
.L_x_54:
[----:B------:R-:W-:Y:S05]  /*2ff0*/  BSYNC B0 ;  /* 0x0000000000007941 */ /* 0x000fea0003800000 */
.L_x_53:
        /* <DEDUP_REMOVED lines=9> */
.L_x_56:
[----:B------:R-:W-:Y:S05]  /*3090*/  BSYNC B0 ;  /* 0x0000000000007941 */ /* 0x000fea0003800000 */
.L_x_55:
        /* <DEDUP_REMOVED lines=9> */
.L_x_58:
[----:B------:R-:W-:Y:S05]  /*3130*/  BSYNC B0 ;  /* 0x0000000000007941 */ /* 0x000fea0003800000 */
.L_x_57:
[----:B-----5:R-:W-:Y:S01]  /*3140*/  HADD2.F32 R21, -RZ, R104.H0_H0 ;  /* 0x20000068ff157230 */ /* 0x020fe20000004100 */
[----:B------:R-:W-:Y:S01]  /*3150*/  ISETP.GT.AND P5, PT, R88, 0x28, PT ;  /* 0x000000285800780c */ /* 0x000fe20003fa4270 */
[----:B------:R-:W-:Y:S03]  /*3160*/  BSSY B0, `(.L_x_59) ;  /* 0x0000009000007945 */ /* 0x000fe60003800000 */
[----:B------:R-:W-:-:S04]  /*3170*/  FMUL R20, R21, R90 ;  /* 0x0000005a15147220 */ /* 0x000fc80000400000 */
[----:B------:R-:W-:-:S05]  /*3180*/  FFMA R20, R75, R89, R20 ;  /* 0x000000594b147223 */ /* 0x000fca0000000014 */
[----:B------:R-:W-:-:S05]  /*3190*/  F2FP.F16.F32.PACK_AB R20, RZ, R20 ;  /* 0x00000014ff14723e */ /* 0x000fca00000000ff */
[----:B------:R1:W-:Y:S01]  /*31a0*/  @P0 STG.E.U16 desc[UR12][R14.64+0x42], R20 ;  /* 0x000042140e000986 */ /* 0x0003e2000c10150c */
[----:B------:R-:W-:Y:S02]  /*31b0*/  ISETP.GT.AND P0, PT, R0, RZ, P5 ;  /* 0x000000ff0000720c */ /* 0x000fe40002f04270 */
[----:B-1----:R-:W-:-:S11]  /*31c0*/  P2R R20, PR, RZ, 0x20 ;  /* 0x00000020ff147803 */ /* 0x002fd60000000000 */
[----:B------:R-:W-:Y:S05]  /*31d0*/  @!P0 BRA `(.L_x_60) ;  /* 0x0000000000048947 */ /* 0x000fea0003800000 */
[----:B------:R1:W5:Y:S02]  /*31e0*/  LDG.E.LTC128B.U16 R104, desc[UR12][R2.64+0x50] ;  /* 0x0000500c02687981 */ /* 0x000364000c1e1520 */
.L_x_60:
[----:B------:R-:W-:Y:S05]  /*31f0*/  BSYNC B0 ;  /* 0x0000000000007941 */ /* 0x000fea0003800000 */
.L_x_59:
        /* <DEDUP_REMOVED lines=11> */
.L_x_62:
[----:B------:R-:W-:Y:S05]  /*32b0*/  BSYNC B0 ;  /* 0x0000000000007941 */ /* 0x000fea0003800000 */
.L_x_61:
        /* <DEDUP_REMOVED lines=9> */
.L_x_64:
[----:B------:R-:W-:Y:S05]  /*3350*/  BSYNC B0 ;  /* 0x0000000000007941 */ /* 0x000fea0003800000 */
.L_x_63:
        /* <DEDUP_REMOVED lines=9> */
.L_x_66:
[----:B------:R-:W-:Y:S05]  /*33f0*/  BSYNC B0 ;  /* 0x0000000000007941 */ /* 0x000fea0003800000 */
.L_x_65:
[----:B-----5:R-:W-:Y:S01]  /*3400*/  HADD2.F32 R21, -RZ, R104.H0_H0 ;  /* 0x20000068ff157230 */ /* 0x020fe20000004100 */
[----:B------:R-:W-:Y:S01]  /*3410*/  ISETP.GT.AND P3, PT, R88, 0x30, PT ;  /* 0x000000305800780c */ /* 0x000fe20003f64270 */
[----:B------:R-:W-:Y:S03]  /*3420*/  BSSY B0, `(.L_x_67) ;  /* 0x0000008000007945 */ /* 0x000fe60003800000 */
[----:B------:R-:W-:-:S04]  /*3430*/  FMUL R20, R21, R90 ;  /* 0x0000005a15147220 */ /* 0x000fc80000400000 */
[----:B------:R-:W-:-:S05]  /*3440*/  FFMA R20, R79, R89, R20 ;  /* 0x000000594f147223 */ /* 0x000fca0000000014 */
[----:B------:R-:W-:-:S05]  /*3450*/  F2FP.F16.F32.PACK_AB R20, RZ, R20 ;  /* 0x00000014ff14723e */ /* 0x000fca00000000ff */
[----:B------:R0:W-:Y:S01]  /*3460*/  @P0 STG.E.U16 desc[UR12][R14.64+0x52], R20 ;  /* 0x000052140e000986 */ /* 0x0001e2000c10150c */
[----:B------:R-:W-:-:S13]  /*3470*/  ISETP.GT.AND P0, PT, R0, RZ, P3 ;  /* 0x000000ff0000720c */ /* 0x000fda0001f04270 */
[----:B0-----:R-:W-:Y:S05]  /*3480*/  @!P0 BRA `(.L_x_68) ;  /* 0x0000000000048947 */ /* 0x001fea0003800000 */
[----:B------:R0:W5:Y:S02]  /*3490*/  LDG.E.LTC128B.U16 R104, desc[UR12][R2.64+0x60] ;  /* 0x0000600c02687981 */ /* 0x000164000c1e1520 */
.L_x_68:
[----:B------:R-:W-:Y:S05]  /*34a0*/  BSYNC B0 ;  /* 0x0000000000007941 */ /* 0x000fea0003800000 */
.L_x_67:
        /* <DEDUP_REMOVED lines=10> */
.L_x_70:
[----:B------:R-:W-:Y:S05]  /*3550*/  BSYNC B0 ;  /* 0x0000000000007941 */ /* 0x000fea0003800000 */
.L_x_69:
        /* <DEDUP_REMOVED lines=9> */
.L_x_72:
[----:B------:R-:W-:Y:S05]  /*35f0*/  BSYNC B0 ;  /* 0x0000000000007941 */ /* 0x000fea0003800000 */
.L_x_71:
        /* <DEDUP_REMOVED lines=9> */
.L_x_74:
[----:B------:R-:W-:Y:S05]  /*3690*/  BSYNC B0 ;  /* 0x0000000000007941 */ /* 0x000fea0003800000 */
.L_x_73:
        /* <DEDUP_REMOVED lines=10> */
.L_x_76:
[----:B------:R-:W-:Y:S05]  /*3740*/  BSYNC B0 ;  /* 0x0000000000007941 */ /* 0x000fea0003800000 */
.L_x_75:
[----:B-----5:R-:W-:Y:S01]  /*3750*/  HADD2.F32 R21, -RZ, R104.H0_H0 ;  /* 0x20000068ff157230 */ /* 0x020fe20000004100 */
[----:B------:R-:W-:Y:S04]  /*3760*/  BSSY B0, `(.L_x_77) ;  /* 0x000000f000007945 */ /* 0x000fe80003800000 */
[----:B------:R-:W-:-:S04]  /*3770*/  FMUL R21, R21, R90 ;  /* 0x0000005a15157220 */ /* 0x000fc80000400000 */
[----:B------:R-:W-:-:S05]  /*3780*/  FFMA R21, R84, R89, R21 ;  /* 0x0000005954157223 */ /* 0x000fca0000000015 */
[----:B------:R-:W-:-:S05]  /*3790*/  F2FP.F16.F32.PACK_AB R21, RZ, R21 ;  /* 0x00000015ff15723e */ /* 0x000fca00000000ff */
[----:B------:R1:W-:Y:S01]  /*37a0*/  @P0 STG.E.U16 desc[UR12][R4.64+0x70], R21 ;  /* 0x0000701504000986 */ /* 0x0003e2000c10150c */
[----:B------:R-:W-:-:S05]  /*37b0*/  IADD3 R22, P0, R95, R14, RZ ;  /* 0x0000000e5f167210 */ /* 0x000fca0007f1e0ff */
[----:B------:R-:W-:Y:S01]  /*37c0*/  IMAD.X R23, R93, 0x1, R15, P0 ;  /* 0x000000015d177824 */ /* 0x000fe200000e060f */
[----:B------:R-:W-:-:S05]  /*37d0*/  IADD3 R62, P0, R95, R14, RZ ;  /* 0x0000000e5f3e7210 */ /* 0x000fca0007f1e0ff */
[----:B------:R-:W-:Y:S01]  /*37e0*/  IMAD.X R63, R93, 0x1, R15, P0 ;  /* 0x000000015d3f7824 */ /* 0x000fe200000e060f */
[----:B------:R-:W-:-:S05]  /*37f0*/  IADD3 R20, P0, R95, R4, RZ ;  /* 0x000000045f147210 */ /* 0x000fca0007f1e0ff */
[----:B-1----:R-:W-:Y:S01]  /*3800*/  IMAD.X R21, R93, 0x1, R5, P0 ;  /* 0x000000015d157824 */ /* 0x002fe200000e0605 */
[----:B------:R-:W-:-:S04]  /*3810*/  ISETP.GT.AND P0, PT, R88, 0x39, PT ;  /* 0x000000395800780c */ /* 0x000fc80003f04270 */
[----:B------:R-:W-:-:S13]  /*3820*/  ISETP.GT.AND P4, PT, R0, RZ, P0 ;  /* 0x000000ff0000720c */ /* 0x000fda0000784270 */
[----:B------:R-:W-:Y:S05]  /*3830*/  @!P4 BRA `(.L_x_78) ;  /* 0x000000000004c947 */ /* 0x000fea0003800000 */
[----:B------:R1:W5:Y:S02]  /*3840*/  LDG.E.LTC128B.U16 R104, desc[UR12][R2.64+0x72] ;  /* 0x0000720c02687981 */ /* 0x000364000c1e1520 */
.L_x_78:
[----:B------:R-:W-:Y:S05]  /*3850*/  BSYNC B0 ;  /* 0x0000000000007941 */ /* 0x000fea0003800000 */
.L_x_77:
[----:B01-345:R-:W-:Y:S01]  /*3860*/  HADD2.F32 R3, -RZ, R104.H0_H0 ;  /* 0x20000068ff037230 */ /* 0x03bfe20000004100 */
        /* <DEDUP_REMOVED lines=8> */
.L_x_80:
[----:B------:R-:W-:Y:S05]  /*38f0*/  BSYNC B0 ;  /* 0x0000000000007941 */ /* 0x000fea0003800000 */
.L_x_79:
[----:B-----5:R-:W-:Y:S01]  /*3900*/  HADD2.F32 R3, -RZ, R104.H0_H0 ;  /* 0x20000068ff037230 */ /* 0x020fe20000004100 */
[----:B------:R-:W-:Y:S04]  /*3910*/  BSSY B0, `(.L_x_81) ;  /* 0x0000008000007945 */ /* 0x000fe80003800000 */
[----:B------:R-:W-:-:S04]  /*3920*/  FMUL R3, R3, R90 ;  /* 0x0000005a03037220 */ /* 0x000fc80000400000 */
[----:B------:R-:W-:-:S05]  /*3930*/  FFMA R3, R86, R89, R3 ;  /* 0x0000005956037223 */ /* 0x000fca0000000003 */
[----:B------:R-:W-:-:S05]  /*3940*/  F2FP.F16.F32.PACK_AB R3, RZ, R3 ;  /* 0x00000003ff03723e */ /* 0x000fca00000000ff */
[----:B------:R1:W-:Y:S01]  /*3950*/  @P4 STG.E.U16 desc[UR12][R14.64+0x70], R3 ;  /* 0x000070030e004986 */ /* 0x0003e2000c10150c */
[----:B------:R-:W-:-:S13]  /*3960*/  ISETP.GT.AND P4, PT, R0, 0x8, P0 ;  /* 0x000000080000780c */ /* 0x000fda0000784270 */
[----:B-1----:R-:W-:Y:S05]  /*3970*/  @!P4 BRA `(.L_x_82) ;  /* 0x000000000004c947 */ /* 0x002fea0003800000 */
[----:B------:R1:W5:Y:S02]  /*3980*/  LDG.E.LTC128B.U16 R104, desc[UR12][R10.64+0x72] ;  /* 0x0000720c0a687981 */ /* 0x000364000c1e1520 */
.L_x_82:
[----:B------:R-:W-:Y:S05]  /*3990*/  BSYNC B0 ;  /* 0x0000000000007941 */ /* 0x000fea0003800000 */
.L_x_81:
[----:B-----5:R-:W-:-:S05]  /*39a0*/  HADD2.F32 R3, -RZ, R104.H0_H0 ;  /* 0x20000068ff037230 */ /* 0x020fca0000004100 */
[----:B------:R-:W-:-:S04]  /*39b0*/  FMUL R2, R3, R90 ;  /* 0x0000005a03027220 */ /* 0x000fc80000400000 */
[----:B------:R-:W-:-:S05]  /*39c0*/  FFMA R2, R87, R89, R2 ;  /* 0x0000005957027223 */ /* 0x000fca0000000002 */
[----:B------:R-:W-:-:S05]  /*39d0*/  F2FP.F16.F32.PACK_AB R2, RZ, R2 ;  /* 0x00000002ff02723e */ /* 0x000fca00000000ff */
[----:B------:R3:W-:Y:S01]  /*39e0*/  @P4 STG.E.U16 desc[UR12][R14.64+0x72], R2 ;  /* 0x000072020e004986 */ /* 0x0007e2000c10150c */
[----:B------:R-:W-:-:S13]  /*39f0*/  ISETP.GT.AND P4, PT, R0, 0x40, P6 ;  /* 0x000000400000780c */ /* 0x000fda0003784270 */
[----:B------:R-:W4:Y:S01]  /*3a00*/  @P4 LDG.E.LTC128B.U16 R104, desc[UR12][R18.64] ;  /* 0x0000000c12684981 */ /* 0x000f22000c1e1520 */
[----:B------:R-:W-:Y:S01]  /*3a10*/  BSSY B0, `(.L_x_83) ;  /* 0x000000a000007945 */ /* 0x000fe20003800000 */
[----:B----4-:R-:W-:-:S05]  /*3a20*/  HADD2.F32 R3, -RZ, R104.H0_H0 ;  /* 0x20000068ff037230 */ /* 0x010fca0000004100 */
[----:B------:R-:W-:-:S04]  /*3a30*/  FMUL R3, R3, R90 ;  /* 0x0000005a03037220 */ /* 0x000fc80000400000 */
[----:B------:R-:W-:-:S05]  /*3a40*/  FFMA R3, R24, R89, R3 ;  /* 0x0000005918037223 */ /* 0x000fca0000000003 */
[----:B------:R-:W-:-:S05]  /*3a50*/  F2FP.F16.F32.PACK_AB R3, RZ, R3 ;  /* 0x00000003ff03723e */ /* 0x000fca00000000ff */
[----:B------:R3:W-:Y:S01]  /*3a60*/  @P4 STG.E.U16 desc[UR12][R20.64], R3 ;  /* 0x0000000314004986 */ /* 0x0007e2000c10150c */
[----:B------:R-:W-:-:S04]  /*3a70*/  ISETP.NE.AND P4, PT, R56, RZ, PT ;  /* 0x000000ff3800720c */ /* 0x000fc80003f85270 */
[----:B------:R-:W-:-:S13]  /*3a80*/  ISETP.GT.AND P4, PT, R0, 0x40, P4 ;  /* 0x000000400000780c */ /* 0x000fda0002784270 */
[----:B---3--:R-:W-:Y:S05]  /*3a90*/  @!P4 BRA `(.L_x_84) ;  /* 0x000000000004c947 */ /* 0x008fea0003800000 */
[----:B------:R3:W5:Y:S02]  /*3aa0*/  LDG.E.LTC128B.U16 R104, desc[UR12][R16.64+0x2] ;  /* 0x0000020c10687981 */ /* 0x000764000c1e1520 */
.L_x_84:
[----:B------:R-:W-:Y:S05]  /*3ab0*/  BSYNC B0 ;  /* 0x0000000000007941 */ /* 0x000fea0003800000 */
.L_x_83:
[----:B-----5:R-:W-:Y:S01]  /*3ac0*/  HADD2.F32 R3, -RZ, R104.H0_H0 ;  /* 0x20000068ff037230 */ /* 0x020fe20000004100 */
[----:B------:R-:W-:Y:S01]  /*3ad0*/  ISETP.GT.AND P6, PT, R0, 0x48, P6 ;  /* 0x000000480000780c */ /* 0x000fe200037c4270 */
[----:B------:R-:W-:Y:S03]  /*3ae0*/  BSSY B0, `(.L_x_85) ;  /* 0x000000a000007945 */ /* 0x000fe60003800000 */
[----:B------:R-:W-:Y:S01]  /*3af0*/  FMUL R2, R3, R90 ;  /* 0x0000005a03027220 */ /* 0x000fe20000400000 */
[----:B------:R-:W-:-:S03]  /*3b00*/  @P4 IMAD.MOV.U32 R3, RZ, RZ, R21 ;  /* 0x000000ffff034224 */ /* 0x000fc600078e0015 */
[----:B------:R-:W-:-:S05]  /*3b10*/  FFMA R2, R25, R89, R2 ;  /* 0x0000005919027223 */ /* 0x000fca0000000002 */
[----:B------:R-:W-:-:S04]  /*3b20*/  F2FP.F16.F32.PACK_AB R2, RZ, R2 ;  /* 0x00000002ff02723e */ /* 0x000fc800000000ff */
[----:B------:R-:W-:Y:S01]  /*3b30*/  PRMT R4, R2, 0x7610, R4 ;  /* 0x0000761002047816 */ /* 0x000fe20000000004 */
[----:B------:R-:W-:-:S05]  /*3b40*/  @P4 IMAD.MOV.U32 R2, RZ, RZ, R20 ;  /* 0x000000ffff024224 */ /* 0x000fca00078e0014 */
[----:B------:R4:W-:Y:S01]  /*3b50*/  @P4 STG.E.U16 desc[UR12][R2.64+0x2], R4 ;  /* 0x0000020402004986 */ /* 0x0009e2000c10150c */
[----:B------:R-:W-:Y:S05]  /*3b60*/  @!P6 BRA `(.L_x_86) ;  /* 0x000000000004e947 */ /* 0x000fea0003800000 */
[----:B------:R0:W5:Y:S02]  /*3b70*/  LDG.E.LTC128B.U16 R104, desc[UR12][R8.64] ;  /* 0x0000000c08687981 */ /* 0x000164000c1e1520 */
.L_x_86:
[----:B------:R-:W-:Y:S05]  /*3b80*/  BSYNC B0 ;  /* 0x0000000000007941 */ /* 0x000fea0003800000 */
.L_x_85:
[----:B----45:R-:W-:Y:S01]  /*3b90*/  HADD2.F32 R3, -RZ, R104.H0_H0 ;  /* 0x20000068ff037230 */ /* 0x030fe20000004100 */
[----:B------:R-:W-:Y:S01]  /*3ba0*/  ISETP.NE.AND P4, PT, R56, RZ, PT ;  /* 0x000000ff3800720c */ /* 0x000fe20003f85270 */
[----:B------:R-:W-:Y:S03]  /*3bb0*/  BSSY B0, `(.L_x_87) ;  /* 0x0000008000007945 */ /* 0x000fe60003800000 */
[----:B------:R-:W-:Y:S01]  /*3bc0*/  FMUL R3, R3, R90 ;  /* 0x0000005a03037220 */ /* 0x000fe20000400000 */
[----:B------:R-:W-:-:S03]  /*3bd0*/  ISETP.GT.AND P4, PT, R0, 0x48, P4 ;  /* 0x000000480000780c */ /* 0x000fc60002784270 */
[----:B------:R-:W-:-:S05]  /*3be0*/  FFMA R3, R26, R89, R3 ;  /* 0x000000591a037223 */ /* 0x000fca0000000003 */
[----:B------:R-:W-:-:S05]  /*3bf0*/  F2FP.F16.F32.PACK_AB R3, RZ, R3 ;  /* 0x00000003ff03723e */ /* 0x000fca00000000ff */
[----:B------:R4:W-:Y:S01]  /*3c00*/  @P6 STG.E.U16 desc[UR12][R22.64], R3 ;  /* 0x0000000316006986 */ /* 0x0009e2000c10150c */
[----:B------:R-:W-:Y:S05]  /*3c10*/  @!P4 BRA `(.L_x_88) ;  /* 0x000000000004c947 */ /* 0x000fea0003800000 */
[----:B------:R0:W5:Y:S02]  /*3c20*/  LDG.E.LTC128B.U16 R104, desc[UR12][R6.64+0x2] ;  /* 0x0000020c06687981 */ /* 0x000164000c1e1520 */
.L_x_88:
[----:B------:R-:W-:Y:S05]  /*3c30*/  BSYNC B0 ;  /* 0x0000000000007941 */ /* 0x000fea0003800000 */
.L_x_87:
[----:B----45:R-:W-:Y:S01]  /*3c40*/  HADD2.F32 R3, -RZ, R104.H0_H0 ;  /* 0x20000068ff037230 */ /* 0x030fe20000004100 */
[----:B------:R-:W-:Y:S01]  /*3c50*/  ISETP.NE.AND P6, PT, R58, RZ, PT ;  /* 0x000000ff3a00720c */ /* 0x000fe20003fc5270 */
[----:B------:R-:W-:Y:S03]  /*3c60*/  BSSY B0, `(.L_x_89) ;  /* 0x0000008000007945 */ /* 0x000fe60003800000 */
[----:B------:R-:W-:-:S04]  /*3c70*/  FMUL R2, R3, R90 ;  /* 0x0000005a03027220 */ /* 0x000fc80000400000 */
[----:B------:R-:W-:-:S05]  /*3c80*/  FFMA R2, R27, R89, R2 ;  /* 0x000000591b027223 */ /* 0x000fca0000000002 */
[----:B------:R-:W-:-:S05]  /*3c90*/  F2FP.F16.F32.PACK_AB R2, RZ, R2 ;  /* 0x00000002ff02723e */ /* 0x000fca00000000ff */
[----:B------:R4:W-:Y:S01]  /*3ca0*/  @P4 STG.E.U16 desc[UR12][R62.64+0x2], R2 ;  /* 0x000002023e004986 */ /* 0x0009e2000c10150c */
[----:B------:R-:W-:-:S13]  /*3cb0*/  ISETP.GT.AND P4, PT, R0, 0x40, P6 ;  /* 0x000000400000780c */ /* 0x000fda0003784270 */
[----:B----4-:R-:W-:Y:S05]  /*3cc0*/  @!P4 BRA `(.L_x_90) ;  /* 0x000000000004c947 */ /* 0x010fea0003800000 */
[----:B------:R4:W5:Y:S02]  /*3cd0*/  LDG.E.LTC128B.U16 R104, desc[UR12][R16.64+0x10] ;  /* 0x0000100c10687981 */ /* 0x000964000c1e1520 */
.L_x_90:
[----:B------:R-:W-:Y:S05]  /*3ce0*/  BSYNC B0 ;  /* 0x0000000000007941 */ /* 0x000fea0003800000 */
.L_x_89:
[----:B-----5:R-:W-:Y:S01]  /*3cf0*/  HADD2.F32 R3, -RZ, R104.H0_H0 ;  /* 0x20000068ff037230 */ /* 0x020fe20000004100 */
[----:B------:R-:W-:Y:S01]  /*3d00*/  ISETP.NE.AND P6, PT, R60, RZ, PT ;  /* 0x000000ff3c00720c */ /* 0x000fe20003fc5270 */
[----:B------:R-:W-:Y:S01]  /*3d10*/  @P4 IMAD.MOV.U32 R2, RZ, RZ, R20 ;  /* 0x000000ffff024224 */ /* 0x000fe200078e0014 */
[----:B------:R-:W-:Y:S02]  /*3d20*/  BSSY B0, `(.L_x_91) ;  /* 0x000000a000007945 */ /* 0x000fe40003800000 */
[----:B------:R-:W-:-:S04]  /*3d30*/  FMUL R3, R3, R90 ;  /* 0x0000005a03037220 */ /* 0x000fc80000400000 */
[----:B------:R-:W-:-:S05]  /*3d40*/  FFMA R3, R28, R89, R3 ;  /* 0x000000591c037223 */ /* 0x000fca0000000003 */
[----:B------:R-:W-:-:S04]  /*3d50*/  F2FP.F16.F32.PACK_AB R3, RZ, R3 ;  /* 0x00000003ff03723e */ /* 0x000fc800000000ff */
[----:B------:R-:W-:Y:S01]  /*3d60*/  PRMT R4, R3, 0x7610, R4 ;  /* 0x0000761003047816 */ /* 0x000fe20000000004 */
[----:B------:R-:W-:-:S05]  /*3d70*/  @P4 IMAD.MOV.U32 R3, RZ, RZ, R21 ;  /* 0x000000ffff034224 */ /* 0x000fca00078e0015 */
[----:B------:R0:W-:Y:S01]  /*3d80*/  @P4 STG.E.U16 desc[UR12][R2.64+0x10], R4 ;  /* 0x0000100402004986 */ /* 0x0001e2000c10150c */
[----:B------:R-:W-:-:S13]  /*3d90*/  ISETP.GT.AND P4, PT, R0, 0x40, P6 ;  /* 0x000000400000780c */ /* 0x000fda0003784270 */
[----:B0-----:R-:W-:Y:S05]  /*3da0*/  @!P4 BRA `(.L_x_92) ;  /* 0x000000000004c947 */ /* 0x001fea0003800000 */
[----:B------:R0:W5:Y:S02]  /*3db0*/  LDG.E.LTC128B.U16 R104, desc[UR12][R16.64+0x12] ;  /* 0x0000120c10687981 */ /* 0x000164000c1e1520 */
.L_x_92:
[----:B------:R-:W-:Y:S05]  /*3dc0*/  BSYNC B0 ;  /* 0x0000000000007941 */ /* 0x000fea0003800000 */
.L_x_91:
[----:B-----5:R-:W-:Y:S01]  /*3dd0*/  HADD2.F32 R3, -RZ, R104.H0_H0 ;  /* 0x20000068ff037230 */ /* 0x020fe20000004100 */
[----:B------:R-:W-:Y:S04]  /*3de0*/  BSSY B0, `(.L_x_93) ;  /* 0x000000c000007945 */ /* 0x000fe80003800000 */
[----:B------:R-:W-:Y:S01]  /*3df0*/  FMUL R2, R3, R90 ;  /* 0x0000005a03027220 */ /* 0x000fe20000400000 */
[----:B------:R-:W-:-:S03]  /*3e00*/  @P4 IMAD.MOV.U32 R3, RZ, RZ, R21 ;  /* 0x000000ffff034224 */ /* 0x000fc600078e0015 */
[----:B------:R-:W-:-:S05]  /*3e10*/  FFMA R2, R29, R89, R2 ;  /* 0x000000591d027223 */ /* 0x000fca0000000002 */
[----:B------:R-:W-:-:S04]  /*3e20*/  F2FP.F16.F32.PACK_AB R2, RZ, R2 ;  /* 0x00000002ff02723e */ /* 0x000fc800000000ff */
[----:B------:R-:W-:Y:S01]  /*3e30*/  PRMT R4, R2, 0x7610, R4 ;  /* 0x0000761002047816 */ /* 0x000fe20000000004 */
[----:B------:R-:W-:-:S05]  /*3e40*/  @P4 IMAD.MOV.U32 R2, RZ, RZ, R20 ;  /* 0x000000ffff024224 */ /* 0x000fca00078e0014 */
[----:B------:R0:W-:Y:S01]  /*3e50*/  @P4 STG.E.U16 desc[UR12][R2.64+0x12], R4 ;  /* 0x0000120402004986 */ /* 0x0001e2000c10150c */
[----:B------:R-:W-:-:S04]  /*3e60*/  ISETP.NE.AND P4, PT, R58, RZ, PT ;  /* 0x000000ff3a00720c */ /* 0x000fc80003f85270 */
[----:B------:R-:W-:-:S13]  /*3e70*/  ISETP.GT.AND P4, PT, R0, 0x48, P4 ;  /* 0x000000480000780c */ /* 0x000fda0002784270 */
[----:B0-----:R-:W-:Y:S05]  /*3e80*/  @!P4 BRA `(.L_x_94) ;  /* 0x000000000004c947 */ /* 0x001fea0003800000 */
[----:B------:R0:W5:Y:S02]  /*3e90*/  LDG.E.LTC128B.U16 R104, desc[UR12][R6.64+0x10] ;  /* 0x0000100c06687981 */ /* 0x000164000c1e1520 */
.L_x_94:
[----:B------:R-:W-:Y:S05]  /*3ea0*/  BSYNC B0 ;  /* 0x0000000000007941 */ /* 0x000fea0003800000 */
.L_x_93:
        /* <DEDUP_REMOVED lines=9> */
.L_x_96:
[----:B------:R-:W-:Y:S05]  /*3f40*/  BSYNC B0 ;  /* 0x0000000000007941 */ /* 0x000fea0003800000 */
.L_x_95:
[----:B-----5:R-:W-:Y:S01]  /*3f50*/  HADD2.F32 R3, -RZ, R104.H0_H0 ;  /* 0x20000068ff037230 */ /* 0x020fe20000004100 */
[----:B------:R-:W-:Y:S01]  /*3f60*/  ISETP.NE.AND P6, PT, R57, RZ, PT ;  /* 0x000000ff3900720c */ /* 0x000fe20003fc5270 */
        /* <DEDUP_REMOVED lines=11> */
.L_x_98:
[----:B------:R-:W-:Y:S05]  /*4020*/  BSYNC B0 ;  /* 0x0000000000007941 */ /* 0x000fea0003800000 */
.L_x_97:
        /* <DEDUP_REMOVED lines=13> */
.L_x_100:
[----:B------:R-:W-:Y:S05]  /*4100*/  BSYNC B0 ;  /* 0x0000000000007941 */ /* 0x000fea0003800000 */
.L_x_99:
        /* <DEDUP_REMOVED lines=13> */
.L_x_102:
[----:B------:R-:W-:Y:S05]  /*41e0*/  BSYNC B0 ;  /* 0x0000000000007941 */ /* 0x000fea0003800000 */
.L_x_101:
[----:B-----5:R-:W-:Y:S01]  /*41f0*/  HADD2.F32 R3, -RZ, R104.H0_H0 ;  /* 0x20000068ff037230 */ /* 0x020fe20000004100 */
[----:B------:R-:W-:Y:S01]  /*4200*/  BSSY B0, `(.L_x_103) ;  /* 0x000000b000007945 */ /* 0x000fe20003800000 */
[----:B------:R-:W-:-:S03]  /*4210*/  @P4 IMAD.MOV.U32 R2, RZ, RZ, R12 ;  /* 0x000000ffff024224 */ /* 0x000fc600078e000c */
        /* <DEDUP_REMOVED lines=9> */
.L_x_104:
[----:B------:R-:W-:Y:S05]  /*42b0*/  BSYNC B0 ;  /* 0x0000000000007941 */ /* 0x000fea0003800000 */
.L_x_103:
        /* <DEDUP_REMOVED lines=13> */
.L_x_106:
[----:B------:R-:W-:Y:S05]  /*4390*/  BSYNC B0 ;  /* 0x0000000000007941 */ /* 0x000fea0003800000 */
.L_x_105:
        /* <DEDUP_REMOVED lines=13> */
.L_x_108:
[----:B------:R-:W-:Y:S05]  /*4470*/  BSYNC B0 ;  /* 0x0000000000007941 */ /* 0x000fea0003800000 */
.L_x_107:
        /* <DEDUP_REMOVED lines=13> */
.L_x_110:
[----:B------:R-:W-:Y:S05]  /*4550*/  BSYNC B0 ;  /* 0x0000000000007941 */ /* 0x000fea0003800000 */
.L_x_109:
        /* <DEDUP_REMOVED lines=12> */
.L_x_112:
[----:B------:R-:W-:Y:S05]  /*4620*/  BSYNC B0 ;  /* 0x0000000000007941 */ /* 0x000fea0003800000 */
.L_x_111:
        /* <DEDUP_REMOVED lines=13> */
.L_x_114:
[----:B------:R-:W-:Y:S05]  /*4700*/  BSYNC B0 ;  /* 0x0000000000007941 */ /* 0x000fea0003800000 */
.L_x_113:
        /* <DEDUP_REMOVED lines=13> */
.L_x_116:
[----:B------:R-:W-:Y:S05]  /*47e0*/  BSYNC B0 ;  /* 0x0000000000007941 */ /* 0x000fea0003800000 */
.L_x_115:
        /* <DEDUP_REMOVED lines=13> */
.L_x_118:
[----:B------:R-:W-:Y:S05]  /*48c0*/  BSYNC B0 ;  /* 0x0000000000007941 */ /* 0x000fea0003800000 */
.L_x_117:
        /* <DEDUP_REMOVED lines=12> */
.L_x_120:
[----:B------:R-:W-:Y:S05]  /*4990*/  BSYNC B0 ;  /* 0x0000000000007941 */ /* 0x000fea0003800000 */
.L_x_119:
        /* <DEDUP_REMOVED lines=12> */
.L_x_122:
[----:B------:R-:W-:Y:S05]  /*4a60*/  BSYNC B0 ;  /* 0x0000000000007941 */ /* 0x000fea0003800000 */
.L_x_121:
        /* <DEDUP_REMOVED lines=13> */
.L_x_124:
[----:B------:R-:W-:Y:S05]  /*4b40*/  BSYNC B0 ;  /* 0x0000000000007941 */ /* 0x000fea0003800000 */
.L_x_123:
        /* <DEDUP_REMOVED lines=12> */
.L_x_126:
[----:B------:R-:W-:Y:S05]  /*4c10*/  BSYNC B0 ;  /* 0x0000000000007941 */ /* 0x000fea0003800000 */
.L_x_125:
[----:B0----5:R-:W-:Y:S01]  /*4c20*/  HADD2.F32 R3, -RZ, R104.H0_H0 ;  /* 0x20000068ff037230 */ /* 0x021fe20000004100 */
[----:B------:R-:W-:Y:S01]  /*4c30*/  ISETP.GT.AND P4, PT, R0, 0x48, P6 ;  /* 0x000000480000780c */ /* 0x000fe20003784270 */
        /* <DEDUP_REMOVED lines=8> */
[----:B------:R-:W-:Y:S05]  /*4cc0*/  @!P4 BRA `(.L_x_128) ;  /* 0x000000000004c947 */ /* 0x000fea0003800000 */
[----:B------:R0:W5:Y:S02]  /*4cd0*/  LDG.E.LTC128B.U16 R104, desc[UR12][R6.64+0x52] ;  /* 0x0000520c06687981 */ /* 0x000164000c1e1520 */
.L_x_128:
[----:B------:R-:W-:Y:S05]  /*4ce0*/  BSYNC B0 ;  /* 0x0000000000007941 */ /* 0x000fea0003800000 */
.L_x_127:
[----:B0----5:R-:W-:Y:S01]  /*4cf0*/  HADD2.F32 R3, -RZ, R104.H0_H0 ;  /* 0x20000068ff037230 */ /* 0x021fe20000004100 */
        /* <DEDUP_REMOVED lines=11> */
.L_x_130:
[----:B------:R-:W-:Y:S05]  /*4db0*/  BSYNC B0 ;  /* 0x0000000000007941 */ /* 0x000fea0003800000 */
.L_x_129:
        /* <DEDUP_REMOVED lines=12> */
.L_x_132:
[----:B------:R-:W-:Y:S05]  /*4e80*/  BSYNC B0 ;  /* 0x0000000000007941 */ /* 0x000fea0003800000 */
.L_x_131:
        /* <DEDUP_REMOVED lines=12> */
.L_x_134:
[----:B------:R-:W-:Y:S05]  /*4f50*/  BSYNC B0 ;  /* 0x0000000000007941 */ /* 0x000fea0003800000 */
.L_x_133:
        /* <DEDUP_REMOVED lines=12> */
.L_x_136:
[----:B------:R-:W-:Y:S05]  /*5020*/  BSYNC B0 ;  /* 0x0000000000007941 */ /* 0x000fea0003800000 */
.L_x_135:
        /* <DEDUP_REMOVED lines=12> */
.L_x_138:
[----:B------:R-:W-:Y:S05]  /*50f0*/  BSYNC B0 ;  /* 0x0000000000007941 */ /* 0x000fea0003800000 */
.L_x_137:
        /* <DEDUP_REMOVED lines=12> */
.L_x_140:
[----:B------:R-:W-:Y:S05]  /*51c0*/  BSYNC B0 ;  /* 0x0000000000007941 */ /* 0x000fea0003800000 */
.L_x_139:
[----:B0----5:R-:W-:Y:S01]  /*51d0*/  HADD2.F32 R3, -RZ, R104.H0_H0 ;  /* 0x20000068ff037230 */ /* 0x021fe20000004100 */
[----:B------:R-:W-:Y:S01]  /*51e0*/  ISETP.GT.AND P1, PT, R0, 0x48, P1 ;  /* 0x000000480000780c */ /* 0x000fe20000f24270 */
[----:B------:R-:W-:Y:S03]  /*51f0*/  BSSY B0, `(.L_x_141) ;  /* 0x0000007000007945 */ /* 0x000fe60003800000 */
[----:B------:R-:W-:-:S04]  /*5200*/  FMUL R2, R3, R90 ;  /* 0x0000005a03027220 */ /* 0x000fc80000400000 */
[----:B------:R-:W-:-:S05]  /*5210*/  FFMA R2, R53, R89, R2 ;  /* 0x0000005935027223 */ /* 0x000fca0000000002 */
[----:B------:R-:W-:-:S05]  /*5220*/  F2FP.F16.F32.PACK_AB R2, RZ, R2 ;  /* 0x00000002ff02723e */ /* 0x000fca00000000ff */
[----:B------:R0:W-:Y:S01]  /*5230*/  @P2 STG.E.U16 desc[UR12][R20.64+0x72], R2 ;  /* 0x0000720214002986 */ /* 0x0001e2000c10150c */
[----:B------:R-:W-:Y:S05]  /*5240*/  @!P1 BRA `(.L_x_142) ;  /* 0x0000000000049947 */ /* 0x000fea0003800000 */
[----:B------:R0:W5:Y:S02]  /*5250*/  LDG.E.LTC128B.U16 R104, desc[UR12][R6.64+0x70] ;  /* 0x0000700c06687981 */ /* 0x000164000c1e1520 */
.L_x_142:
[----:B------:R-:W-:Y:S05]  /*5260*/  BSYNC B0 ;  /* 0x0000000000007941 */ /* 0x000fea0003800000 */
.L_x_141:
[----:B-----5:R-:W-:Y:S01]  /*5270*/  HADD2.F32 R3, -RZ, R104.H0_H0 ;  /* 0x20000068ff037230 */ /* 0x020fe20000004100 */
[----:B------:R-:W-:Y:S01]  /*5280*/  ISETP.GT.AND P0, PT, R0, 0x48, P0 ;  /* 0x000000480000780c */ /* 0x000fe20000704270 */
[----:B0-----:R-:W-:Y:S01]  /*5290*/  @P1 IMAD.MOV.U32 R2, RZ, RZ, R12 ;  /* 0x000000ffff021224 */ /* 0x001fe200078e000c */
        /* <DEDUP_REMOVED lines=9> */
.L_x_144:
[----:B------:R-:W-:Y:S05]  /*5330*/  BSYNC B0 ;  /* 0x0000000000007941 */ /* 0x000fea0003800000 */
.L_x_143:
[----:B0----5:R-:W-:-:S05]  /*5340*/  HADD2.F32 R3, -RZ, R104.H0_H0 ;  /* 0x20000068ff037230 */ /* 0x021fca0000004100 */
[----:B------:R-:W-:-:S04]  /*5350*/  FMUL R90, R3, R90 ;  /* 0x0000005a035a7220 */ /* 0x000fc80000400000 */
[----:B------:R-:W-:Y:S01]  /*5360*/  FFMA R90, R55, R89, R90 ;  /* 0x00000059375a7223 */ /* 0x000fe2000000005a */
[----:B------:R-:W-:Y:S06]  /*5370*/  @!P0 EXIT ;  /* 0x000000000000894d */ /* 0x000fec0003800000 */
[----:B------:R-:W-:-:S05]  /*5380*/  F2FP.F16.F32.PACK_AB R90, RZ, R90 ;  /* 0x0000005aff5a723e */ /* 0x000fca00000000ff */
[----:B------:R-:W-:Y:S01]  /*5390*/  STG.E.U16 desc[UR12][R12.64+0x72], R90 ;  /* 0x0000725a0c007986 */ /* 0x000fe2000c10150c */
[----:B------:R-:W-:Y:S05]  /*53a0*/  EXIT ;  /* 0x000000000000794d */ /* 0x000fea0003800000 */
.L_x_22:
[----:B------:R-:W-:Y:S01]  /*53b0*/  ULDC.64 UR4, c[0x0][0x650] ;  /* 0x0001940000047ab9 */ /* 0x000fe20000000a00 */
[----:B------:R-:W-:Y:S01]  /*53c0*/  ISETP.GT.AND P2, PT, R88, 0x1, PT ;  /* 0x000000015800780c */ /* 0x000fe20003f44270 */
[-C--:B------:R-:W-:Y:S01]  /*53d0*/  FMUL R56, R56, R89.reuse ;  /* 0x0000005938387220 */ /* 0x080fe20000400000 */
[----:B------:R-:W-:Y:S01]  /*53e0*/  LEA R6, P1, R10, UR4, 0x1 ;  /* 0x000000040a067c11 */ /* 0x000fe2000f8208ff */
[C---:B------:R-:W-:Y:S02]  /*53f0*/  IMAD.SHL.U32 R13, R18.reuse, 0x10, RZ ;  /* 0x00000010120d7824 */ /* 0x040fe400078e00ff */
[-C--:B------:R-:W-:Y:S01]  /*5400*/  FMUL R57, R57, R89.reuse ;  /* 0x0000005939397220 */ /* 0x080fe20000400000 */
[----:B------:R-:W-:Y:S01]  /*5410*/  SHF.L.U64.HI R11, R18, 0x4, R19 ;  /* 0x00000004120b7819 */ /* 0x000fe20000010213 */
[-C--:B------:R-:W-:Y:S01]  /*5420*/  FMUL R58, R58, R89.reuse ;  /* 0x000000593a3a7220 */ /* 0x080fe20000400000 */
[----:B------:R-:W-:Y:S01]  /*5430*/  LEA.HI.X R7, R10, UR5, R3, 0x1, P1 ;  /* 0x000000050a077c11 */ /* 0x000fe200088f0c03 */
[-C--:B------:R-:W-:Y:S01]  /*5440*/  FMUL R59, R59, R89.reuse ;  /* 0x000000593b3b7220 */ /* 0x080fe20000400000 */
[----:B------:R-:W-:Y:S01]  /*5450*/  ISETP.GT.AND P1, PT, R0, RZ, P2 ;  /* 0x000000ff0000720c */ /* 0x000fe20001724270 */
[-C--:B------:R-:W-:Y:S01]  /*5460*/  FMUL R60, R60, R89.reuse ;  /* 0x000000593c3c7220 */ /* 0x080fe20000400000 */
[----:B------:R-:W-:Y:S01]  /*5470*/  F2FP.F16.F32.PACK_AB R56, RZ, R56 ;  /* 0x00000038ff38723e */ /* 0x000fe200000000ff */
[----:B------:R-:W-:Y:S01]  /*5480*/  FMUL R61, R61, R89 ;  /* 0x000000593d3d7220 */ /* 0x000fe20000400000 */
[----:B------:R-:W-:Y:S01]  /*5490*/  F2FP.F16.F32.PACK_AB R57, RZ, R57 ;  /* 0x00000039ff39723e */ /* 0x000fe200000000ff */
[----:B------:R-:W-:Y:S01]  /*54a0*/  IMAD.SHL.U32 R9, R18, 0x80, RZ ;  /* 0x0000008012097824 */ /* 0x000fe200078e00ff */
[----:B------:R-:W-:Y:S01]  /*54b0*/  ISETP.GT.AND P5, PT, R88, 0x8, PT ;  /* 0x000000085800780c */ /* 0x000fe20003fa4270 */
[----:B------:R-:W-:Y:S01]  /*54c0*/  @P0 STG.E.U16 desc[UR12][R6.64], R56 ;  /* 0x0000003806000986 */ /* 0x000fe2000c10150c */
[----:B------:R-:W-:Y:S01]  /*54d0*/  IADD3 R4, P0, R13, R6, RZ ;  /* 0x000000060d047210 */ /* 0x000fe20007f1e0ff */
[-C--:B------:R-:W-:Y:S01]  /*54e0*/  FMUL R62, R62, R89.reuse ;  /* 0x000000593e3e7220 */ /* 0x080fe20000400000 */
[----:B------:R-:W-:Y:S01]  /*54f0*/  ISETP.GT.AND P4, PT, R88, 0x9, PT ;  /* 0x000000095800780c */ /* 0x000fe20003f84270 */
[-C--:B------:R-:W-:Y:S01]  /*5500*/  FMUL R63, R63, R89.reuse ;  /* 0x000000593f3f7220 */ /* 0x080fe20000400000 */
[C---:B------:R-:W-:Y:S01]  /*5510*/  ISETP.GT.AND P3, PT, R0.reuse, 0x8, P6 ;  /* 0x000000080000780c */ /* 0x040fe20003764270 */
[----:B------:R-:W-:Y:S01]  /*5520*/  @P1 IMAD.MOV.U32 R2, RZ, RZ, R6 ;  /* 0x000000ffff021224 */ /* 0x000fe200078e0006 */
[C---:B------:R-:W-:Y:S01]  /*5530*/  ISETP.GT.AND P2, PT, R0.reuse, 0x8, P2 ;  /* 0x000000080000780c */ /* 0x040fe20001744270 */
[--C-:B------:R-:W-:Y:S01]  /*5540*/  @P1 IMAD.MOV.U32 R3, RZ, RZ, R7.reuse ;  /* 0x000000ffff031224 */ /* 0x100fe200078e0007 */
[----:B------:R-:W-:Y:S01]  /*5550*/  F2FP.F16.F32.PACK_AB R58, RZ, R58 ;  /* 0x0000003aff3a723e */ /* 0x000fe200000000ff */
[----:B------:R-:W-:Y:S01]  /*5560*/  IMAD.X R5, R11, 0x1, R7, P0 ;  /* 0x000000010b057824 */ /* 0x000fe200000e0607 */
[----:B------:R-:W-:Y:S01]  /*5570*/  ISETP.GT.AND P0, PT, R0, RZ, P5 ;  /* 0x000000ff0000720c */ /* 0x000fe20002f04270 */
[-C--:B------:R-:W-:Y:S01]  /*5580*/  FMUL R64, R64, R89.reuse ;  /* 0x0000005940407220 */ /* 0x080fe20000400000 */
[----:B------:R0:W-:Y:S01]  /*5590*/  @P1 STG.E.U16 desc[UR12][R2.64+0x2], R57 ;  /* 0x0000023902001986 */ /* 0x0001e2000c10150c */
[----:B------:R-:W-:Y:S01]  /*55a0*/  ISETP.GT.AND P1, PT, R0, RZ, P4 ;  /* 0x000000ff0000720c */ /* 0x000fe20002724270 */
[----:B------:R-:W-:Y:S01]  /*55b0*/  FMUL R65, R65, R89 ;  /* 0x0000005941417220 */ /* 0x000fe20000400000 */
[----:B------:R-:W-:Y:S01]  /*55c0*/  F2FP.F16.F32.PACK_AB R59, RZ, R59 ;  /* 0x0000003bff3b723e */ /* 0x000fe200000000ff */
[----:B------:R-:W-:Y:S01]  /*55d0*/  FMUL R66, R66, R89 ;  /* 0x0000005942427220 */ /* 0x000fe20000400000 */
[----:B------:R-:W-:Y:S01]  /*55e0*/  F2FP.F16.F32.PACK_AB R60, RZ, R60 ;  /* 0x0000003cff3c723e */ /* 0x000fe200000000ff */
[----:B------:R-:W-:Y:S01]  /*55f0*/  @P3 STG.E.U16 desc[UR12][R4.64], R58 ;  /* 0x0000003a04003986 */ /* 0x000fe2000c10150c */
[----:B------:R-:W-:Y:S01]  /*5600*/  F2FP.F16.F32.PACK_AB R61, RZ, R61 ;  /* 0x0000003dff3d723e */ /* 0x000fe200000000ff */
[-C--:B------:R-:W-:Y:S01]  /*5610*/  FMUL R67, R67, R89.reuse ;  /* 0x0000005943437220 */ /* 0x080fe20000400000 */
[----:B------:R-:W-:Y:S01]  /*5620*/  SHF.L.U64.HI R19, R18, 0x7, R19 ;  /* 0x0000000712137819 */ /* 0x000fe20000010213 */
[----:B------:R-:W-:Y:S01]  /*5630*/  @P2 STG.E.U16 desc[UR12][R4.64+0x2], R59 ;  /* 0x0000023b04002986 */ /* 0x000fe2000c10150c */
[----:B------:R-:W-:Y:S01]  /*5640*/  ISETP.GT.AND P2, PT, R0, 0x8, P5 ;  /* 0x000000080000780c */ /* 0x000fe20002f44270 */
[-C--:B------:R-:W-:Y:S01]  /*5650*/  FMUL R68, R68, R89.reuse ;  /* 0x0000005944447220 */ /* 0x080fe20000400000 */
[----:B------:R-:W-:Y:S01]  /*5660*/  ISETP.GT.AND P3, PT, R88, 0x10, PT ;  /* 0x000000105800780c */ /* 0x000fe20003f64270 */
[----:B------:R-:W-:Y:S01]  /*5670*/  @P0 STG.E.U16 desc[UR12][R6.64+0x10], R60 ;  /* 0x0000103c06000986 */ /* 0x000fe2000c10150c */
[----:B------:R-:W-:Y:S01]  /*5680*/  F2FP.F16.F32.PACK_AB R62, RZ, R62 ;  /* 0x0000003eff3e723e */ /* 0x000fe200000000ff */
[----:B------:R-:W-:Y:S01]  /*5690*/  FMUL R69, R69, R89 ;  /* 0x0000005945457220 */ /* 0x000fe20000400000 */
[----:B------:R-:W-:Y:S01]  /*56a0*/  F2FP.F16.F32.PACK_AB R63, RZ, R63 ;  /* 0x0000003fff3f723e */ /* 0x000fe200000000ff */
[----:B------:R-:W-:Y:S01]  /*56b0*/  @P1 STG.E.U16 desc[UR12][R6.64+0x12], R61 ;  /* 0x0000123d06001986 */ /* 0x000fe2000c10150c */
[----:B0-----:R-:W-:Y:S01]  /*56c0*/  IADD3 R2, P0, P1, R9, R6, R13 ;  /* 0x0000000609027210 */ /* 0x001fe2000791e00d */
[-C--:B------:R-:W-:Y:S01]  /*56d0*/  FMUL R70, R70, R89.reuse ;  /* 0x0000005946467220 */ /* 0x080fe20000400000 */
[----:B------:R-:W-:Y:S01]  /*56e0*/  F2FP.F16.F32.PACK_AB R64, RZ, R64 ;  /* 0x00000040ff40723e */ /* 0x000fe200000000ff */
[----:B------:R-:W-:Y:S01]  /*56f0*/  FMUL R71, R71, R89 ;  /* 0x0000005947477220 */ /* 0x000fe20000400000 */
[----:B------:R-:W-:Y:S01]  /*5700*/  IADD3.X R3, R19, R7, R11, P0, P1 ;  /* 0x0000000713037210 */ /* 0x000fe200007e240b */
[----:B------:R-:W-:Y:S01]  /*5710*/  @P2 STG.E.U16 desc[UR12][R4.64+0x10], R62 ;  /* 0x0000103e04002986 */ /* 0x000fe2000c10150c */
[----:B------:R-:W-:Y:S01]  /*5720*/  ISETP.GT.AND P1, PT, R0, 0x8, P4 ;  /* 0x000000080000780c */ /* 0x000fe20002724270 */
[-C--:B------:R-:W-:Y:S01]  /*5730*/  FMUL R72, R72, R89.reuse ;  /* 0x0000005948487220 */ /* 0x080fe20000400000 */
[----:B------:R-:W-:Y:S01]  /*5740*/  ISETP.GT.AND P0, PT, R0, RZ, P3 ;  /* 0x000000ff0000720c */ /* 0x000fe20001f04270 */
[-C--:B------:R-:W-:Y:S01]  /*5750*/  FMUL R73, R73, R89.reuse ;  /* 0x0000005949497220 */ /* 0x080fe20000400000 */
[----:B------:R-:W-:Y:S01]  /*5760*/  ISETP.GT.AND P2, PT, R88, 0x11, PT ;  /* 0x000000115800780c */ /* 0x000fe20003f44270 */
[----:B------:R-:W-:Y:S01]  /*5770*/  FMUL R74, R74, R89 ;  /* 0x000000594a4a7220 */ /* 0x000fe20000400000 */
[----:B------:R-:W-:Y:S01]  /*5780*/  F2FP.F16.F32.PACK_AB R65, RZ, R65 ;  /* 0x00000041ff41723e */ /* 0x000fe200000000ff */
[-C--:B------:R-:W-:Y:S01]  /*5790*/  FMUL R75, R75, R89.reuse ;  /* 0x000000594b4b7220 */ /* 0x080fe20000400000 */
[----:B------:R-:W-:Y:S01]  /*57a0*/  F2FP.F16.F32.PACK_AB R66, RZ, R66 ;  /* 0x00000042ff42723e */ /* 0x000fe200000000ff */
[----:B------:R-:W-:Y:S01]  /*57b0*/  FMUL R76, R76, R89 ;  /* 0x000000594c4c7220 */ /* 0x000fe20000400000 */
[----:B------:R-:W-:Y:S01]  /*57c0*/  F2FP.F16.F32.PACK_AB R67, RZ, R67 ;  /* 0x00000043ff43723e */ /* 0x000fe200000000ff */
[-C--:B------:R-:W-:Y:S01]  /*57d0*/  FMUL R77, R77, R89.reuse ;  /* 0x000000594d4d7220 */ /* 0x080fe20000400000 */
[----:B------:R-:W-:Y:S01]  /*57e0*/  F2FP.F16.F32.PACK_AB R68, RZ, R68 ;  /* 0x00000044ff44723e */ /* 0x000fe200000000ff */
[----:B------:R-:W-:Y:S01]  /*57f0*/  @P1 STG.E.U16 desc[UR12][R4.64+0x12], R63 ;  /* 0x0000123f04001986 */ /* 0x000fe2000c10150c */
[----:B------:R-:W-:Y:S01]  /*5800*/  ISETP.GT.AND P1, PT, R88, 0x19, PT ;  /* 0x000000195800780c */ /* 0x000fe20003f24270 */
[----:B------:R-:W-:Y:S01]  /*5810*/  FMUL R78, R78, R89 ;  /* 0x000000594e4e7220 */ /* 0x000fe20000400000 */
[----:B------:R-:W-:Y:S01]  /*5820*/  F2FP.F16.F32.PACK_AB R69, RZ, R69 ;  /* 0x00000045ff45723e */ /* 0x000fe200000000ff */
[----:B------:R-:W-:Y:S01]  /*5830*/  @P0 STG.E.U16 desc[UR12][R6.64+0x20], R64 ;  /* 0x0000204006000986 */ /* 0x000fe2000c10150c */
[----:B------:R-:W-:Y:S01]  /*5840*/  ISETP.GT.AND P0, PT, R0, RZ, P2 ;  /* 0x000000ff0000720c */ /* 0x000fe20001704270 */
[-C--:B------:R-:W-:Y:S01]  /*5850*/  FMUL R79, R79, R89.reuse ;  /* 0x000000594f4f7220 */ /* 0x080fe20000400000 */
[----:B------:R-:W-:Y:S01]  /*5860*/  F2FP.F16.F32.PACK_AB R70, RZ, R70 ;  /* 0x00000046ff46723e */ /* 0x000fe200000000ff */
        /* <DEDUP_REMOVED lines=10> */
[----:B------:R-:W-:Y:S01]  /*5910*/  @P0 STG.E.U16 desc[UR12][R6.64+0x22], R65 ;  /* 0x0000224106000986 */ /* 0x000fe2000c10150c */
[----:B------:R-:W-:Y:S01]  /*5920*/  ISETP.GT.AND P0, PT, R0, 0x8, P3 ;  /* 0x000000080000780c */ /* 0x000fe20001f04270 */
[-C--:B------:R-:W-:Y:S01]  /*5930*/  FMUL R85, R85, R89.reuse ;  /* 0x0000005955557220 */ /* 0x080fe20000400000 */
[----:B------:R-:W-:Y:S01]  /*5940*/  ISETP.GT.AND P5, PT, R88, 0x28, PT ;  /* 0x000000285800780c */ /* 0x000fe20003fa4270 */
        /* <DEDUP_REMOVED lines=9> */
[----:B------:R-:W-:Y:S01]  /*59e0*/  ISETP.GT.AND P4, PT, R88, 0x30, PT ;  /* 0x000000305800780c */ /* 0x000fe20003f84270 */
[----:B------:R-:W-:Y:S01]  /*59f0*/  @P0 STG.E.U16 desc[UR12][R4.64+0x20], R66 ;  /* 0x0000204204000986 */ /* 0x000fe2000c10150c */
[----:B------:R-:W-:Y:S01]  /*5a00*/  ISETP.GT.AND P0, PT, R0, 0x8, P2 ;  /* 0x000000080000780c */ /* 0x000fe20001704270 */
[-C--:B------:R-:W-:Y:S01]  /*5a10*/  FMUL R27, R27, R89.reuse ;  /* 0x000000591b1b7220 */ /* 0x080fe20000400000 */
[----:B------:R-:W-:Y:S01]  /*5a20*/  ISETP.GT.AND P2, PT, R88, 0x18, PT ;  /* 0x000000185800780c */ /* 0x000fe20003f44270 */
[-C--:B------:R-:W-:Y:S01]  /*5a30*/  FMUL R28, R28, R89.reuse ;  /* 0x000000591c1c7220 */ /* 0x080fe20000400000 */
[----:B------:R-:W-:Y:S01]  /*5a40*/  F2FP.F16.F32.PACK_AB R80, RZ, R80 ;  /* 0x00000050ff50723e */ /* 0x000fe200000000ff */
        /* <DEDUP_REMOVED lines=8> */
[----:B------:R-:W-:Y:S01]  /*5ad0*/  @P0 STG.E.U16 desc[UR12][R4.64+0x22], R67 ;  /* 0x0000224304000986 */ /* 0x000fe2000c10150c */
[----:B------:R-:W-:Y:S01]  /*5ae0*/  ISETP.GT.AND P0, PT, R0, RZ, P2 ;  /* 0x000000ff0000720c */ /* 0x000fe20001704270 */
[-C--:B------:R-:W-:Y:S01]  /*5af0*/  FMUL R33, R33, R89.reuse ;  /* 0x0000005921217220 */ /* 0x080fe20000400000 */
[----:B------:R-:W-:Y:S01]  /*5b00*/  F2FP.F16.F32.PACK_AB R84, RZ, R84 ;  /* 0x00000054ff54723e */ /* 0x000fe200000000ff */
[-C--:B------:R-:W-:Y:S01]  /*5b10*/  FMUL R34, R34, R89.reuse ;  /* 0x0000005922227220 */ /* 0x080fe20000400000 */
[----:B------:R-:W-:Y:S01]  /*5b20*/  P2R R14, PR, RZ, 0x20 ;  /* 0x00000020ff0e7803 */ /* 0x000fe20000000000 */
        /* <DEDUP_REMOVED lines=9> */
[----:B------:R-:W-:Y:S01]  /*5bc0*/  ISETP.GT.AND P0, PT, R0, RZ, P1 ;  /* 0x000000ff0000720c */ /* 0x000fe20000f04270 */
        /* <DEDUP_REMOVED lines=13> */
[----:B------:R-:W-:Y:S01]  /*5ca0*/  ISETP.GT.AND P0, PT, R0, 0x8, P2 ;  /* 0x000000080000780c */ /* 0x000fe20001704270 */
        /* <DEDUP_REMOVED lines=23> */
[----:B------:R-:W-:-:S02]  /*5e20*/  F2FP.F16.F32.PACK_AB R39, RZ, R39 ;  /* 0x00000027ff27723e */ /* 0x000fc400000000ff */
[----:B------:R-:W-:Y:S01]  /*5e30*/  F2FP.F16.F32.PACK_AB R40, RZ, R40 ;  /* 0x00000028ff28723e */ /* 0x000fe200000000ff */
[----:B------:R-:W-:Y:S01]  /*5e40*/  @P0 STG.E.U16 desc[UR12][R4.64+0x32], R71 ;  /* 0x0000324704000986 */ /* 0x000fe2000c10150c */
[----:B------:R-:W-:Y:S02]  /*5e50*/  ISETP.GT.AND P0, PT, R0, RZ, P2 ;  /* 0x000000ff0000720c */ /* 0x000fe40001704270 */
[----:B------:R-:W-:Y:S02]  /*5e60*/  F2FP.F16.F32.PACK_AB R41, RZ, R41 ;  /* 0x00000029ff29723e */ /* 0x000fe400000000ff */
[----:B------:R-:W-:Y:S02]  /*5e70*/  F2FP.F16.F32.PACK_AB R42, RZ, R42 ;  /* 0x0000002aff2a723e */ /* 0x000fe400000000ff */
[----:B------:R-:W-:Y:S02]  /*5e80*/  F2FP.F16.F32.PACK_AB R43, RZ, R43 ;  /* 0x0000002bff2b723e */ /* 0x000fe400000000ff */
[----:B------:R-:W-:-:S02]  /*5e90*/  F2FP.F16.F32.PACK_AB R44, RZ, R44 ;  /* 0x0000002cff2c723e */ /* 0x000fc400000000ff */
[----:B------:R-:W-:Y:S02]  /*5ea0*/  F2FP.F16.F32.PACK_AB R45, RZ, R45 ;  /* 0x0000002dff2d723e */ /* 0x000fe400000000ff */
[----:B------:R-:W-:Y:S01]  /*5eb0*/  F2FP.F16.F32.PACK_AB R46, RZ, R46 ;  /* 0x0000002eff2e723e */ /* 0x000fe200000000ff */
[----:B------:R-:W-:Y:S01]  /*5ec0*/  @P0 STG.E.U16 desc[UR12][R6.64+0x40], R72 ;  /* 0x0000404806000986 */ /* 0x000fe2000c10150c */
[----:B------:R-:W-:Y:S02]  /*5ed0*/  ISETP.GT.AND P0, PT, R0, RZ, P1 ;  /* 0x000000ff0000720c */ /* 0x000fe40000f04270 */
[----:B------:R-:W-:Y:S02]  /*5ee0*/  F2FP.F16.F32.PACK_AB R47, RZ, R47 ;  /* 0x0000002fff2f723e */ /* 0x000fe400000000ff */
[----:B------:R-:W-:Y:S02]  /*5ef0*/  F2FP.F16.F32.PACK_AB R48, RZ, R48 ;  /* 0x00000030ff30723e */ /* 0x000fe400000000ff */
[----:B------:R-:W-:-:S02]  /*5f00*/  F2FP.F16.F32.PACK_AB R49, RZ, R49 ;  /* 0x00000031ff31723e */ /* 0x000fc400000000ff */
[----:B------:R-:W-:Y:S02]  /*5f10*/  F2FP.F16.F32.PACK_AB R50, RZ, R50 ;  /* 0x00000032ff32723e */ /* 0x000fe400000000ff */
[----:B------:R-:W-:Y:S02]  /*5f20*/  F2FP.F16.F32.PACK_AB R51, RZ, R51 ;  /* 0x00000033ff33723e */ /* 0x000fe400000000ff */
[----:B------:R-:W-:Y:S01]  /*5f30*/  F2FP.F16.F32.PACK_AB R52, RZ, R52 ;  /* 0x00000034ff34723e */ /* 0x000fe200000000ff */
[----:B------:R-:W-:Y:S01]  /*5f40*/  @P0 STG.E.U16 desc[UR12][R6.64+0x42], R73 ;  /* 0x0000424906000986 */ /* 0x000fe2000c10150c */
[----:B------:R-:W-:Y:S02]  /*5f50*/  ISETP.GT.AND P0, PT, R0, 0x8, P2 ;  /* 0x000000080000780c */ /* 0x000fe40001704270 */
[----:B------:R-:W-:Y:S02]  /*5f60*/  ISETP.GT.AND P2, PT, R88, 0x38, PT ;  /* 0x000000385800780c */ /* 0x000fe40003f44270 */
[----:B------:R-:W-:-:S02]  /*5f70*/  F2FP.F16.F32.PACK_AB R53, RZ, R53 ;  /* 0x00000035ff35723e */ /* 0x000fc400000000ff */
[----:B------:R-:W-:-:S07]  /*5f80*/  F2FP.F16.F32.PACK_AB R54, RZ, R54 ;  /* 0x00000036ff36723e */ /* 0x000fce00000000ff */
[----:B------:R-:W-:Y:S01]  /*5f90*/  @P0 STG.E.U16 desc[UR12][R4.64+0x40], R74 ;  /* 0x0000404a04000986 */ /* 0x000fe2000c10150c */
[----:B------:R-:W-:-:S13]  /*5fa0*/  ISETP.GT.AND P0, PT, R0, 0x8, P1 ;  /* 0x000000080000780c */ /* 0x000fda0000f04270 */
[----:B------:R-:W-:Y:S01]  /*5fb0*/  @P0 STG.E.U16 desc[UR12][R4.64+0x42], R75 ;  /* 0x0000424b04000986 */ /* 0x000fe2000c10150c */
[----:B------:R-:W-:-:S13]  /*5fc0*/  ISETP.GT.AND P0, PT, R0, RZ, P5 ;  /* 0x000000ff0000720c */ /* 0x000fda0002f04270 */
[----:B------:R-:W-:Y:S01]  /*5fd0*/  @P0 STG.E.U16 desc[UR12][R6.64+0x50], R76 ;  /* 0x0000504c06000986 */ /* 0x000fe2000c10150c */
[----:B------:R-:W-:-:S04]  /*5fe0*/  ISETP.GT.AND P0, PT, R88, 0x29, PT ;  /* 0x000000295800780c */ /* 0x000fc80003f04270 */
[----:B------:R-:W-:-:S13]  /*5ff0*/  ISETP.GT.AND P1, PT, R0, RZ, P0 ;  /* 0x000000ff0000720c */ /* 0x000fda0000724270 */
[----:B------:R-:W-:Y:S01]  /*6000*/  @P1 STG.E.U16 desc[UR12][R6.64+0x52], R77 ;  /* 0x0000524d06001986 */ /* 0x000fe2000c10150c */
[----:B------:R-:W-:-:S13]  /*6010*/  ISETP.GT.AND P1, PT, R0, 0x8, P5 ;  /* 0x000000080000780c */ /* 0x000fda0002f24270 */
[----:B------:R-:W-:Y:S01]  /*6020*/  @P1 STG.E.U16 desc[UR12][R4.64+0x50], R78 ;  /* 0x0000504e04001986 */ /* 0x000fe2000c10150c */
[----:B------:R-:W-:-:S13]  /*6030*/  ISETP.GT.AND P1, PT, R0, 0x8, P0 ;  /* 0x000000080000780c */ /* 0x000fda0000724270 */
[----:B------:R-:W-:Y:S01]  /*6040*/  @P1 STG.E.U16 desc[UR12][R4.64+0x52], R79 ;  /* 0x0000524f04001986 */ /* 0x000fe2000c10150c */
[----:B------:R-:W-:-:S13]  /*6050*/  ISETP.GT.AND P1, PT, R0, RZ, P4 ;  /* 0x000000ff0000720c */ /* 0x000fda0002724270 */
[----:B------:R-:W-:Y:S01]  /*6060*/  @P1 STG.E.U16 desc[UR12][R6.64+0x60], R80 ;  /* 0x0000605006001986 */ /* 0x000fe2000c10150c */
[----:B------:R-:W-:-:S13]  /*6070*/  ISETP.GT.AND P1, PT, R0, RZ, P3 ;  /* 0x000000ff0000720c */ /* 0x000fda0001f24270 */
[----:B------:R-:W-:Y:S01]  /*6080*/  @P1 STG.E.U16 desc[UR12][R6.64+0x62], R81 ;  /* 0x0000625106001986 */ /* 0x000fe2000c10150c */
[----:B------:R-:W-:-:S13]  /*6090*/  ISETP.GT.AND P1, PT, R0, 0x8, P4 ;  /* 0x000000080000780c */ /* 0x000fda0002724270 */
[----:B------:R-:W-:Y:S01]  /*60a0*/  @P1 STG.E.U16 desc[UR12][R4.64+0x60], R82 ;  /* 0x0000605204001986 */ /* 0x000fe2000c10150c */
[----:B------:R-:W-:-:S13]  /*60b0*/  ISETP.GT.AND P1, PT, R0, 0x8, P3 ;  /* 0x000000080000780c */ /* 0x000fda0001f24270 */
[----:B------:R-:W-:Y:S01]  /*60c0*/  @P1 STG.E.U16 desc[UR12][R4.64+0x62], R83 ;  /* 0x0000625304001986 */ /* 0x000fe2000c10150c */
[----:B------:R-:W-:-:S05]  /*60d0*/  IADD3 R10, P1, R9, R4, RZ ;  /* 0x00000004090a7210 */ /* 0x000fca0007f3e0ff */
[----:B------:R-:W-:Y:S01]  /*60e0*/  IMAD.X R11, R19, 0x1, R5, P1 ;  /* 0x00000001130b7824 */ /* 0x000fe200008e0605 */
[----:B------:R-:W-:-:S13]  /*60f0*/  ISETP.GT.AND P1, PT, R0, RZ, P2 ;  /* 0x000000ff0000720c */ /* 0x000fda0001724270 */
[----:B------:R-:W-:Y:S01]  /*6100*/  @P1 STG.E.U16 desc[UR12][R6.64+0x70], R84 ;  /* 0x0000705406001986 */ /* 0x000fe2000c10150c */
[----:B------:R-:W-:-:S05]  /*6110*/  IADD3 R12, P1, R9, R4, RZ ;  /* 0x00000004090c7210 */ /* 0x000fca0007f3e0ff */
[----:B------:R-:W-:Y:S01]  /*6120*/  IMAD.X R13, R19, 0x1, R5, P1 ;  /* 0x00000001130d7824 */ /* 0x000fe200008e0605 */
[----:B------:R-:W-:-:S05]  /*6130*/  IADD3 R8, P1, R9, R6, RZ ;  /* 0x0000000609087210 */ /* 0x000fca0007f3e0ff */
[----:B------:R-:W-:Y:S01]  /*6140*/  IMAD.X R9, R19, 0x1, R7, P1 ;  /* 0x0000000113097824 */ /* 0x000fe200008e0607 */
[----:B------:R-:W-:-:S04]  /*6150*/  ISETP.GT.AND P1, PT, R88, 0x39, PT ;  /* 0x000000395800780c */ /* 0x000fc80003f24270 */
[----:B------:R-:W-:-:S13]  /*6160*/  ISETP.GT.AND P5, PT, R0, RZ, P1 ;  /* 0x000000ff0000720c */ /* 0x000fda0000fa4270 */
[----:B------:R-:W-:Y:S01]  /*6170*/  @P5 STG.E.U16 desc[UR12][R6.64+0x72], R85 ;  /* 0x0000725506005986 */ /* 0x000fe2000c10150c */
[----:B------:R-:W-:-:S13]  /*6180*/  ISETP.GT.AND P5, PT, R0, 0x8, P2 ;  /* 0x000000080000780c */ /* 0x000fda00017a4270 */
[----:B------:R-:W-:Y:S01]  /*6190*/  @P5 STG.E.U16 desc[UR12][R4.64+0x70], R86 ;  /* 0x0000705604005986 */ /* 0x000fe2000c10150c */
[----:B------:R-:W-:-:S13]  /*61a0*/  ISETP.GT.AND P5, PT, R0, 0x8, P1 ;  /* 0x000000080000780c */ /* 0x000fda0000fa4270 */
[----:B------:R0:W-:Y:S01]  /*61b0*/  @P5 STG.E.U16 desc[UR12][R4.64+0x72], R87 ;  /* 0x0000725704005986 */ /* 0x0001e2000c10150c */
[C---:B------:R-:W-:Y:S02]  /*61c0*/  ISETP.GT.AND P5, PT, R0.reuse, 0x40, P6 ;  /* 0x000000400000780c */ /* 0x040fe400037a4270 */
[----:B------:R-:W-:-:S11]  /*61d0*/  ISETP.GT.AND P6, PT, R0, 0x48, P6 ;  /* 0x000000480000780c */ /* 0x000fd600037c4270 */
[----:B------:R-:W-:Y:S01]  /*61e0*/  @P5 STG.E.U16 desc[UR12][R8.64], R24 ;  /* 0x0000001808005986 */ /* 0x000fe2000c10150c */
[----:B------:R-:W-:-:S04]  /*61f0*/  ISETP.GT.AND P5, PT, R88, 0x1, PT ;  /* 0x000000015800780c */ /* 0x000fc80003fa4270 */
[----:B------:R-:W-:-:S13]  /*6200*/  ISETP.GT.AND P5, PT, R0, 0x40, P5 ;  /* 0x000000400000780c */ /* 0x000fda0002fa4270 */
[----:B0-----:R-:W-:Y:S02]  /*6210*/  @P5 IMAD.MOV.U32 R4, RZ, RZ, R8 ;  /* 0x000000ffff045224 */ /* 0x001fe400078e0008 */
[----:B------:R-:W-:-:S05]  /*6220*/  @P5 IMAD.MOV.U32 R5, RZ, RZ, R9 ;  /* 0x000000ffff055224 */ /* 0x000fca00078e0009 */
[----:B------:R0:W-:Y:S01]  /*6230*/  @P5 STG.E.U16 desc[UR12][R4.64+0x2], R25 ;  /* 0x0000021904005986 */ /* 0x0001e2000c10150c */
[----:B------:R-:W-:-:S03]  /*6240*/  ISETP.NE.AND P5, PT, R14, RZ, PT ;  /* 0x000000ff0e00720c */ /* 0x000fc60003fa5270 */
[----:B------:R-:W-:Y:S01]  /*6250*/  @P6 STG.E.U16 desc[UR12][R10.64], R26 ;  /* 0x0000001a0a006986 */ /* 0x000fe2000c10150c */
[----:B------:R-:W-:-:S04]  /*6260*/  ISETP.GT.AND P6, PT, R88, 0x1, PT ;  /* 0x000000015800780c */ /* 0x000fc80003fc4270 */
[----:B------:R-:W-:-:S13]  /*6270*/  ISETP.GT.AND P6, PT, R0, 0x48, P6 ;  /* 0x000000480000780c */ /* 0x000fda00037c4270 */
[----:B------:R-:W-:Y:S01]  /*6280*/  @P6 STG.E.U16 desc[UR12][R12.64+0x2], R27 ;  /* 0x0000021b0c006986 */ /* 0x000fe2000c10150c */
[----:B------:R-:W-:-:S04]  /*6290*/  ISETP.GT.AND P6, PT, R88, 0x8, PT ;  /* 0x000000085800780c */ /* 0x000fc80003fc4270 */
[----:B------:R-:W-:-:S13]  /*62a0*/  ISETP.GT.AND P6, PT, R0, 0x40, P6 ;  /* 0x000000400000780c */ /* 0x000fda00037c4270 */
[----:B0-----:R-:W-:Y:S02]  /*62b0*/  @P6 IMAD.MOV.U32 R4, RZ, RZ, R8 ;  /* 0x000000ffff046224 */ /* 0x001fe400078e0008 */
[----:B------:R-:W-:-:S05]  /*62c0*/  @P6 IMAD.MOV.U32 R5, RZ, RZ, R9 ;  /* 0x000000ffff056224 */ /* 0x000fca00078e0009 */
[----:B------:R0:W-:Y:S01]  /*62d0*/  @P6 STG.E.U16 desc[UR12][R4.64+0x10], R28 ;  /* 0x0000101c04006986 */ /* 0x0001e2000c10150c */
[----:B------:R-:W-:-:S04]  /*62e0*/  ISETP.GT.AND P6, PT, R88, 0x9, PT ;  /* 0x000000095800780c */ /* 0x000fc80003fc4270 */
[----:B------:R-:W-:-:S13]  /*62f0*/  ISETP.GT.AND P6, PT, R0, 0x40, P6 ;  /* 0x000000400000780c */ /* 0x000fda00037c4270 */
[----:B0-----:R-:W-:Y:S02]  /*6300*/  @P6 IMAD.MOV.U32 R4, RZ, RZ, R8 ;  /* 0x000000ffff046224 */ /* 0x001fe400078e0008 */
[----:B------:R-:W-:-:S05]  /*6310*/  @P6 IMAD.MOV.U32 R5, RZ, RZ, R9 ;  /* 0x000000ffff056224 */ /* 0x000fca00078e0009 */
[----:B------:R0:W-:Y:S01]  /*6320*/  @P6 STG.E.U16 desc[UR12][R4.64+0x12], R29 ;  /* 0x0000121d04006986 */ /* 0x0001e2000c10150c */
[----:B------:R-:W-:-:S04]  /*6330*/  ISETP.GT.AND P6, PT, R88, 0x8, PT ;  /* 0x000000085800780c */ /* 0x000fc80003fc4270 */
[----:B------:R-:W-:-:S13]  /*6340*/  ISETP.GT.AND P6, PT, R0, 0x48, P6 ;  /* 0x000000480000780c */ /* 0x000fda00037c4270 */
        /* <DEDUP_REMOVED lines=52> */
[C---:B------:R-:W-:Y:S02]  /*6690*/  ISETP.GT.AND P6, PT, R0.reuse, 0x40, P5 ;  /* 0x000000400000780c */ /* 0x040fe40002fc4270 */
[----:B------:R-:W-:-:S11]  /*66a0*/  ISETP.GT.AND P5, PT, R0, 0x48, P5 ;  /* 0x000000480000780c */ /* 0x000fd60002fa4270 */
[----:B0-----:R-:W-:Y:S02]  /*66b0*/  @P6 IMAD.MOV.U32 R4, RZ, RZ, R8 ;  /* 0x000000ffff046224 */ /* 0x001fe400078e0008 */
[----:B------:R-:W-:-:S05]  /*66c0*/  @P6 IMAD.MOV.U32 R5, RZ, RZ, R9 ;  /* 0x000000ffff056224 */ /* 0x000fca00078e0009 */
[----:B------:R0:W-:Y:S01]  /*66d0*/  @P6 STG.E.U16 desc[UR12][R4.64+0x50], R44 ;  /* 0x0000502c04006986 */ /* 0x0001e2000c10150c */
[C---:B------:R-:W-:Y:S02]  /*66e0*/  ISETP.GT.AND P6, PT, R0.reuse, 0x40, P0 ;  /* 0x000000400000780c */ /* 0x040fe400007c4270 */
[----:B------:R-:W-:-:S11]  /*66f0*/  ISETP.GT.AND P0, PT, R0, 0x48, P0 ;  /* 0x000000480000780c */ /* 0x000fd60000704270 */
[----:B0-----:R-:W-:Y:S02]  /*6700*/  @P6 IMAD.MOV.U32 R4, RZ, RZ, R8 ;  /* 0x000000ffff046224 */ /* 0x001fe400078e0008 */
[----:B------:R-:W-:-:S05]  /*6710*/  @P6 IMAD.MOV.U32 R5, RZ, RZ, R9 ;  /* 0x000000ffff056224 */ /* 0x000fca00078e0009 */
[----:B------:R0:W-:Y:S01]  /*6720*/  @P6 STG.E.U16 desc[UR12][R4.64+0x52], R45 ;  /* 0x0000522d04006986 */ /* 0x0001e2000c10150c */
[C---:B------:R-:W-:Y:S02]  /*6730*/  ISETP.GT.AND P6, PT, R0.reuse, 0x40, P4 ;  /* 0x000000400000780c */ /* 0x040fe400027c4270 */
[C---:B------:R-:W-:Y:S01]  /*6740*/  ISETP.GT.AND P4, PT, R0.reuse, 0x48, P4 ;  /* 0x000000480000780c */ /* 0x040fe20002784270 */
[----:B------:R-:W-:Y:S01]  /*6750*/  @P5 STG.E.U16 desc[UR12][R2.64+0x50], R46 ;  /* 0x0000502e02005986 */ /* 0x000fe2000c10150c */
[C---:B------:R-:W-:Y:S02]  /*6760*/  ISETP.GT.AND P5, PT, R0.reuse, 0x40, P1 ;  /* 0x000000400000780c */ /* 0x040fe40000fa4270 */
[C---:B------:R-:W-:Y:S01]  /*6770*/  ISETP.GT.AND P1, PT, R0.reuse, 0x48, P1 ;  /* 0x000000480000780c */ /* 0x040fe20000f24270 */
[----:B------:R-:W-:Y:S01]  /*6780*/  @P0 STG.E.U16 desc[UR12][R2.64+0x52], R47 ;  /* 0x0000522f02000986 */ /* 0x000fe2000c10150c */
[C---:B------:R-:W-:Y:S02]  /*6790*/  ISETP.GT.AND P0, PT, R0.reuse, 0x40, P3 ;  /* 0x000000400000780c */ /* 0x040fe40001f04270 */
[----:B------:R-:W-:-:S03]  /*67a0*/  ISETP.GT.AND P3, PT, R0, 0x48, P3 ;  /* 0x000000480000780c */ /* 0x000fc60001f64270 */
[----:B0-----:R-:W-:Y:S02]  /*67b0*/  @P6 IMAD.MOV.U32 R4, RZ, RZ, R8 ;  /* 0x000000ffff046224 */ /* 0x001fe400078e0008 */
[----:B------:R-:W-:-:S05]  /*67c0*/  @P6 IMAD.MOV.U32 R5, RZ, RZ, R9 ;  /* 0x000000ffff056224 */ /* 0x000fca00078e0009 */
[----:B------:R0:W-:Y:S01]  /*67d0*/  @P6 STG.E.U16 desc[UR12][R4.64+0x60], R48 ;  /* 0x0000603004006986 */ /* 0x0001e2000c10150c */
[C---:B------:R-:W-:Y:S02]  /*67e0*/  ISETP.GT.AND P6, PT, R0.reuse, 0x40, P2 ;  /* 0x000000400000780c */ /* 0x040fe400017c4270 */
[----:B------:R-:W-:Y:S01]  /*67f0*/  ISETP.GT.AND P2, PT, R0, 0x48, P2 ;  /* 0x000000480000780c */ /* 0x000fe20001744270 */
[----:B0-----:R-:W-:Y:S02]  /*6800*/  @P0 IMAD.MOV.U32 R4, RZ, RZ, R8 ;  /* 0x000000ffff040224 */ /* 0x001fe400078e0008 */
[----:B------:R-:W-:-:S05]  /*6810*/  @P0 IMAD.MOV.U32 R5, RZ, RZ, R9 ;  /* 0x000000ffff050224 */ /* 0x000fca00078e0009 */
[----:B------:R0:W-:Y:S04]  /*6820*/  @P0 STG.E.U16 desc[UR12][R4.64+0x62], R49 ;  /* 0x0000623104000986 */ /* 0x0001e8000c10150c */
[----:B------:R1:W-:Y:S04]  /*6830*/  @P4 STG.E.U16 desc[UR12][R2.64+0x60], R50 ;  /* 0x0000603202004986 */ /* 0x0003e8000c10150c */
[----:B------:R1:W-:Y:S01]  /*6840*/  @P3 STG.E.U16 desc[UR12][R2.64+0x62], R51 ;  /* 0x0000623302003986 */ /* 0x0003e2000c10150c */
[----:B0-----:R-:W-:Y:S02]  /*6850*/  @P6 IMAD.MOV.U32 R4, RZ, RZ, R8 ;  /* 0x000000ffff046224 */ /* 0x001fe400078e0008 */
[----:B------:R-:W-:-:S05]  /*6860*/  @P6 IMAD.MOV.U32 R5, RZ, RZ, R9 ;  /* 0x000000ffff056224 */ /* 0x000fca00078e0009 */
[----:B------:R1:W-:Y:S04]  /*6870*/  @P6 STG.E.U16 desc[UR12][R4.64+0x70], R52 ;  /* 0x0000703404006986 */ /* 0x0003e8000c10150c */
[----:B------:R1:W-:Y:S04]  /*6880*/  @P5 STG.E.U16 desc[UR12][R8.64+0x72], R53 ;  /* 0x0000723508005986 */ /* 0x0003e8000c10150c */
[----:B------:R1:W-:Y:S01]  /*6890*/  @P2 STG.E.U16 desc[UR12][R2.64+0x70], R54 ;  /* 0x0000703602002986 */ /* 0x0003e2000c10150c */
[----:B------:R-:W-:Y:S05]  /*68a0*/  @!P1 EXIT ;  /* 0x000000000000994d */ /* 0x000fea0003800000 */
[----:B------:R-:W-:-:S05]  /*68b0*/  F2FP.F16.F32.PACK_AB R55, RZ, R55 ;  /* 0x00000037ff37723e */ /* 0x000fca00000000ff */
[----:B------:R-:W-:Y:S01]  /*68c0*/  STG.E.U16 desc[UR12][R2.64+0x72], R55 ;  /* 0x0000723702007986 */ /* 0x000fe2000c10150c */
[----:B------:R-:W-:Y:S05]  /*68d0*/  EXIT ;  /* 0x000000000000794d */ /* 0x000fea0003800000 */
.L_x_10:
[----:B------:R-:W-:-:S13]  /*68e0*/  ISETP.NE.AND P0, PT, R4, RZ, PT ;  /* 0x000000ff0400720c */ /* 0x000fda0003f05270 */
[----:B------:R-:W-:Y:S05]  /*68f0*/  @P0 EXIT ;  /* 0x000000000000094d */ /* 0x000fea0003800000 */
[----:B------:R-:W-:-:S13]  /*6900*/  ELECT P0, URZ, PT ;  /* 0x00000000003f782f */ /* 0x000fda0003800000 */
[----:B------:R-:W-:Y:S05]  /*6910*/  @!P0 BRA `(.L_x_145) ;  /* 0x0000000400d48947 */ /* 0x000fea0003800000 */
[----:B------:R-:W-:Y:S02]  /*6920*/  ISETP.GE.AND P0, PT, R14, 0x1, PT ;  /* 0x000000010e00780c */ /* 0x000fe40003f06270 */
[----:B------:R-:W-:-:S04]  /*6930*/  SHF.R.S32.HI R2, RZ, 0x1f, R9 ;  /* 0x0000001fff027819 */ /* 0x000fc80000011409 */
[----:B------:R-:W-:-:S07]  /*6940*/  LEA.HI R6, R2, R9, RZ, 0x7 ;  /* 0x0000000902067211 */ /* 0x000fce00078f38ff */
[----:B------:R-:W-:Y:S05]  /*6950*/  @!P0 BRA `(.L_x_145) ;  /* 0x0000000400c48947 */ /* 0x000fea0003800000 */
[----:B------:R-:W0:Y:S01]  /*6960*/  S2R R4, SR_CTAID.X ;  /* 0x0000000000047919 */ /* 0x000e220000002500 */
[----:B------:R-:W1:Y:S01]  /*6970*/  LDC.64 R2, c[0x0][0x4f8] ;  /* 0x00013e00ff027b82 */ /* 0x000e620000000a00 */
[----:B------:R-:W-:Y:S01]  /*6980*/  LOP3.LUT R6, R6, 0xffffff80, RZ, 0xc0, !PT ;  /* 0xffffff8006067812 */ /* 0x000fe200078ec0ff */
[----:B------:R-:W-:Y:S01]  /*6990*/  ULDC.64 UR4, c[0x0][0x4c0] ;  /* 0x0001300000047ab9 */ /* 0x000fe20000000a00 */
[----:B------:R-:W-:Y:S01]  /*69a0*/  LOP3.LUT P0, RZ, R9, 0x1f, RZ, 0xc0, !PT ;  /* 0x0000001f09ff7812 */ /* 0x000fe2000780c0ff */
[----:B------:R-:W-:Y:S01]  /*69b0*/  IMAD.SHL.U32 R97, R97, 0x40, RZ ;  /* 0x0000004061617824 */ /* 0x000fe200078e00ff */
[----:B------:R-:W-:Y:S01]  /*69c0*/  LOP3.LUT R11, R0, 0x2, RZ, 0xfc, !PT ;  /* 0x00000002000b7812 */ /* 0x000fe200078efcff */
[----:B------:R-:W-:Y:S02]  /*69d0*/  IMAD.IADD R6, R9, 0x1, -R6 ;  /* 0x0000000109067824 */ /* 0x000fe400078e0a06 */
[----:B------:R-:W2:Y:S01]  /*69e0*/  LDC R5, c[0x0][0x500] ;  /* 0x00014000ff057b82 */ /* 0x000ea20000000800 */
[----:B------:R-:W-:-:S02]  /*69f0*/  VIADD R13, R7, 0x1 ;  /* 0x00000001070d7836 */ /* 0x000fc40000000000 */
[C---:B------:R-:W-:Y:S01]  /*6a00*/  ISETP.NE.AND P2, PT, R6.reuse, RZ, PT ;  /* 0x000000ff0600720c */ /* 0x040fe20003f45270 */
[----:B------:R-:W-:Y:S01]  /*6a10*/  IMAD.MOV.U32 R12, RZ, RZ, RZ ;  /* 0x000000ffff0c7224 */ /* 0x000fe200078e00ff */
[----:B------:R-:W-:Y:S01]  /*6a20*/  ISETP.NE.OR P0, PT, R6, RZ, !P0 ;  /* 0x000000ff0600720c */ /* 0x000fe20004705670 */
[----:B-1----:R-:W-:Y:S01]  /*6a30*/  IMAD R95, R95, UR4, R2 ;  /* 0x000000045f5f7c24 */ /* 0x002fe2000f8e0202 */
[----:B------:R-:W-:Y:S01]  /*6a40*/  ULDC UR4, c[0x0][0x4c8] ;  /* 0x0001320000047ab9 */ /* 0x000fe20000000800 */
[----:B------:R-:W-:Y:S02]  /*6a50*/  IMAD R20, R20, UR5, R3 ;  /* 0x0000000514147c24 */ /* 0x000fe4000f8e0203 */
[----:B------:R-:W-:Y:S02]  /*6a60*/  IMAD.MOV.U32 R2, RZ, RZ, 0x1 ;  /* 0x00000001ff027424 */ /* 0x000fe400078e00ff */
[----:B------:R-:W-:Y:S02]  /*6a70*/  IMAD.MOV.U32 R3, RZ, RZ, RZ ;  /* 0x000000ffff037224 */ /* 0x000fe400078e00ff */
[----:B0-----:R-:W-:-:S02]  /*6a80*/  IMAD.SHL.U32 R6, R4, 0x80, RZ ;  /* 0x0000008004067824 */ /* 0x001fc400078e00ff */
[----:B--2---:R-:W-:Y:S02]  /*6a90*/  IMAD R9, R94, UR4, R5 ;  /* 0x000000045e097c24 */ /* 0x004fe4000f8e0205 */
[----:B------:R-:W-:-:S07]  /*6aa0*/  VIADD R10, R6, 0x40 ;  /* 0x00000040060a7836 */ /* 0x000fce0000000000 */
.L_x_149:
[----:B------:R-:W0:Y:S01]  /*6ab0*/  S2R R5, SR_CgaCtaId ;  /* 0x0000000000057919 */ /* 0x000e220000008800 */
[----:B------:R-:W-:-:S04]  /*6ac0*/  MOV R4, 0x400 ;  /* 0x0000040000047802 */ /* 0x000fc80000000f00 */
[----:B0-----:R-:W-:Y:S02]  /*6ad0*/  LEA R8, R5, R4, 0x18 ;  /* 0x0000000405087211 */ /* 0x001fe400078ec0ff */
[----:B------:R-:W-:-:S03]  /*6ae0*/  SHF.L.U32 R4, R2, 0x1f, RZ ;  /* 0x0000001f02047819 */ /* 0x000fc600000006ff */
[----:B------:R-:W-:-:S07]  /*6af0*/  IMAD R5, R3, 0x8, R8 ;  /* 0x0000000803057824 */ /* 0x000fce00078e0208 */
.L_x_146:
[----:B0-----:R0:W1:Y:S02]  /*6b00*/  SYNCS.PHASECHK.TRANS64.TRYWAIT P1, [R5+URZ+0x36048], R4 ;  /* 0x03604804050075a7 */ /* 0x001064000802017f */
[----:B-1----:R-:W-:Y:S05]  /*6b10*/  @!P1 NANOSLEEP.SYNCS 0x989680 ;  /* 0x009896800000995d */ /* 0x002fea0003900000 */
[----:B------:R-:W1:Y:S02]  /*6b20*/  @!P1 SYNCS.PHASECHK.TRANS64 P1, [R5+URZ+0x36048], R4 ;  /* 0x03604804050095a7 */ /* 0x000e64000802007f */
[----:B-1----:R-:W-:Y:S05]  /*6b30*/  @!P1 BRA `(.L_x_146) ;  /* 0xfffffffc00f09947 */ /* 0x002fea000383ffff */
[----:B0-----:R-:W0:Y:S02]  /*6b40*/  @!P2 LDC R4, c[0x0][0x580] ;  /* 0x00016000ff04ab82 */ /* 0x001e240000000800 */
[----:B0-----:R0:W-:Y:S02]  /*6b50*/  @!P2 SYNCS.ARRIVE.TRANS64 RZ, [R5+URZ+0x36000], R4 ;  /* 0x0360000405ffa9a7 */ /* 0x0011e4000800003f */
[----:B0-----:R-:W-:-:S04]  /*6b60*/  PRMT R4, R11, 0x9910, RZ ;  /* 0x000099100b047816 */ /* 0x001fc800000000ff */
[----:B------:R-:W-:-:S13]  /*6b70*/  ISETP.NE.AND P1, PT, R4, 0x2, PT ;  /* 0x000000020400780c */ /* 0x000fda0003f25270 */
[----:B------:R-:W-:Y:S05]  /*6b80*/  @P1 BRA `(.L_x_147) ;  /* 0x0000000000041947 */ /* 0x000fea0003800000 */
[----:B------:R-:W-:Y:S01]  /*6b90*/  BPT.TRAP 0x1 ;  /* 0x000000040000795c */ /* 0x000fe20000300000 */
.L_x_147:
[----:B------:R-:W-:Y:S05]  /*6ba0*/  @P0 BRA `(.L_x_148) ;  /* 0x0000000000040947 */ /* 0x000fea0003800000 */
[----:B------:R-:W-:Y:S01]  /*6bb0*/  BPT.TRAP 0x1 ;  /* 0x000000040000795c */ /* 0x000fe20000300000 */
.L_x_148:
[----:B------:R-:W-:Y:S01]  /*6bc0*/  ULDC UR6, c[0x0][0x490] ;  /* 0x0001240000067ab9 */ /* 0x000fe20000000800 */
[C---:B------:R-:W-:Y:S01]  /*6bd0*/  R2UR UR15, R12.reuse ;  /* 0x000000000c0f72ca */ /* 0x040fe200000e0000 */
[----:B------:R-:W-:Y:S01]  /*6be0*/  UISETP.NE.AND UP0, UPT, UR6, 0x1, UPT ;  /* 0x000000010600788c */ /* 0x000fe2000bf05270 */
[----:B------:R-:W-:Y:S01]  /*6bf0*/  R2UR UR19, R12 ;  /* 0x000000000c1372ca */ /* 0x000fe200000e0000 */
[----:B------:R-:W-:Y:S01]  /*6c00*/  ULDC UR26, c[0x0][0x49c] ;  /* 0x00012700001a7ab9 */ /* 0x000fe20000000800 */
[----:B------:R-:W-:Y:S01]  /*6c10*/  ULDC UR27, c[0x0][0x4a8] ;  /* 0x00012a00001b7ab9 */ /* 0x000fe20000000800 */
[----:B------:R-:W-:Y:S01]  /*6c20*/  UISETP.NE.AND UP1, UPT, UR26, 0x1, UPT ;  /* 0x000000011a00788c */ /* 0x000fe2000bf25270 */
[----:B------:R-:W-:Y:S01]  /*6c30*/  IMAD.U32 R4, R20, 0x20, R95 ;  /* 0x0000002014047824 */ /* 0x000fe200078e005f */
[----:B------:R-:W-:Y:S01]  /*6c40*/  ULDC.64 UR10, c[0x0][0x198] ;  /* 0x00006600000a7ab9 */ /* 0x000fe20000000a00 */
[----:B------:R-:W-:Y:S01]  /*6c50*/  UIADD3 UR6, -UR6, URZ, URZ ;  /* 0x0000003f06067290 */ /* 0x000fe2000fffe13f */
[----:B------:R-:W-:Y:S01]  /*6c60*/  R2UR UR16, R3 ;  /* 0x00000000031072ca */ /* 0x000fe200000e0000 */
[----:B------:R-:W-:Y:S01]  /*6c70*/  UIADD3 UR28, UP2, UR10, 0x1f0, URZ ;  /* 0x000001f00a1c7890 */ /* 0x000fe2000ff5e03f */
[----:B------:R-:W-:Y:S01]  /*6c80*/  IMAD.U32 R4, R9, 0x400, R4 ;  /* 0x0000040009047824 */ /* 0x000fe200078e0004 */
[----:B------:R-:W-:Y:S01]  /*6c90*/  @UP0 ULDC UR4, c[0x0][0x494] ;  /* 0x0001250000040ab9 */ /* 0x000fe20000000800 */
[----:B------:R-:W-:Y:S01]  /*6ca0*/  @UP0 ULDC UR7, c[0x0][0x498] ;  /* 0x0001260000070ab9 */ /* 0x000fe20000000800 */
[----:B------:R-:W-:Y:S01]  /*6cb0*/  UIMAD.WIDE.U32 UR4, UR15, UR4, URZ ;  /* 0x000000040f0472a5 */ /* 0x000fe2000f8e003f */
[----:B------:R-:W-:Y:S01]  /*6cc0*/  R2UR UR17, R5 ;  /* 0x00000000051172ca */ /* 0x000fe200000e0000 */
[----:B------:R-:W-:Y:S01]  /*6cd0*/  @UP1 ULDC.64 UR8, c[0x0][0x4a0] ;  /* 0x0001280000081ab9 */ /* 0x000fe20000000a00 */
[----:B------:R-:W-:Y:S01]  /*6ce0*/  UIADD3.X UR29, URZ, UR11, URZ, UP2, !UPT ;  /* 0x0000000b3f1d7290 */ /* 0x000fe200097fe43f */
[----:B------:R-:W-:Y:S01]  /*6cf0*/  VIADD R13, R13, 0xffffffff ;  /* 0xffffffff0d0d7836 */ /* 0x000fe20000000000 */
[----:B------:R-:W-:Y:S01]  /*6d00*/  @UP0 USHF.R.U32.HI UR15, URZ, UR7, UR5 ;  /* 0x000000073f0f0299 */ /* 0x000fe20008011605 */
[----:B------:R-:W-:Y:S01]  /*6d10*/  R2UR UR31, R97 ;  /* 0x00000000611f72ca */ /* 0x000fe200000e0000 */
[----:B------:R-:W-:Y:S01]  /*6d20*/  UISETP.NE.AND UP0, UPT, UR27, 0x1, UPT ;  /* 0x000000011b00788c */ /* 0x000fe2000bf05270 */
[----:B------:R-:W-:Y:S01]  /*6d30*/  R2UR UR18, R6 ;  /* 0x00000000061272ca */ /* 0x000fe200000e0000 */
[----:B------:R-:W-:Y:S01]  /*6d40*/  UIMAD.WIDE.U32 UR4, UR15, UR8, URZ ;  /* 0x000000080f0472a5 */ /* 0x000fe2000f8e003f */
[----:B------:R-:W-:Y:S01]  /*6d50*/  ISETP.GT.AND P3, PT, R13, 0x1, PT ;  /* 0x000000010d00780c */ /* 0x000fe20003f64270 */
[----:B------:R-:W-:Y:S01]  /*6d60*/  UIMAD UR6, UR15, UR6, UR19 ;  /* 0x000000060f0672a4 */ /* 0x000fe2000f8e0213 */
[----:B------:R-:W-:Y:S01]  /*6d70*/  VIADD R12, R12, 0x40 ;  /* 0x000000400c0c7836 */ /* 0x000fe20000000000 */
[----:B------:R-:W-:Y:S01]  /*6d80*/  UMOV UR24, UR15 ;  /* 0x0000000f00187c82 */ /* 0x000fe20008000000 */
[----:B------:R-:W-:-:S02]  /*6d90*/  @UP1 USHF.R.U32.HI UR24, URZ, UR9, UR5 ;  /* 0x000000093f181299 */ /* 0x000fc40008011605 */
[----:B------:R-:W-:Y:S01]  /*6da0*/  UIADD3 UR22, UP1, UR10, 0xf0, URZ ;  /* 0x000000f00a167890 */ /* 0x000fe2000ff3e03f */
[----:B------:R-:W-:Y:S01]  /*6db0*/  R2UR UR5, R8 ;  /* 0x00000000080572ca */ /* 0x000fe200000e0000 */
[----:B------:R-:W-:Y:S01]  /*6dc0*/  ULDC UR25, c[0x0][0x4cc] ;  /* 0x0001330000197ab9 */ /* 0x000fe20000000800 */
[----:B------:R-:W-:Y:S01]  /*6dd0*/  @UP0 ULDC UR10, c[0x0][0x4ac] ;  /* 0x00012b00000a0ab9 */ /* 0x000fe20000000800 */
[----:B------:R-:W-:Y:S01]  /*6de0*/  UIADD3.X UR23, URZ, UR11, URZ, UP1, !UPT ;  /* 0x0000000b3f177290 */ /* 0x000fe20008ffe43f */
[C---:B------:R-:W-:Y:S01]  /*6df0*/  IMAD R8, R3.reuse, 0x2000, R8 ;  /* 0x0000200003087824 */ /* 0x040fe200078e0208 */
[----:B------:R-:W-:Y:S01]  /*6e00*/  ULDC UR14, c[0x0][0x4ec] ;  /* 0x00013b00000e7ab9 */ /* 0x000fe20000000800 */
[----:B------:R-:W-:Y:S01]  /*6e10*/  UIMAD.WIDE.U32 UR10, UR24, UR10, URZ ;  /* 0x0000000a180a72a5 */ /* 0x000fe2000f8e003f */
[----:B------:R-:W-:Y:S01]  /*6e20*/  VIADD R3, R3, 0x1 ;  /* 0x0000000103037836 */ /* 0x000fe20000000000 */
[----:B------:R-:W-:Y:S01]  /*6e30*/  @UP0 ULDC UR32, c[0x0][0x4b0] ;  /* 0x00012c0000200ab9 */ /* 0x000fe20000000800 */
[----:B------:R-:W-:Y:S01]  /*6e40*/  UIMAD UR25, UR6, UR25, UR14 ;  /* 0x00000019061972a4 */ /* 0x000fe2000f8e020e */
[----:B------:R-:W-:Y:S01]  /*6e50*/  R2UR UR4, R8 ;  /* 0x00000000080472ca */ /* 0x000fe200000e0000 */
[----:B------:R-:W-:Y:S01]  /*6e60*/  ULDC.64 UR8, c[0x0][0x4d0] ;  /* 0x0001340000087ab9 */ /* 0x000fe20000000a00 */
[----:B------:R-:W-:Y:S01]  /*6e70*/  UMOV UR14, UR24 ;  /* 0x00000018000e7c82 */ /* 0x000fe20008000000 */
[----:B------:R-:W-:Y:S01]  /*6e80*/  @UP0 USHF.R.U32.HI UR14, URZ, UR32, UR11 ;  /* 0x000000203f0e0299 */ /* 0x000fe2000801160b */
[----:B------:R-:W-:Y:S01]  /*6e90*/  R2UR UR6, R10 ;  /* 0x000000000a0672ca */ /* 0x000fe200000e0000 */
[----:B------:R-:W-:Y:S01]  /*6ea0*/  UIADD3 UR11, -UR24, URZ, URZ ;  /* 0x0000003f180b7290 */ /* 0x000fe2000fffe13f */
[----:B------:R-:W-:Y:S01]  /*6eb0*/  ISETP.NE.AND P1, PT, R3, 0x9, PT ;  /* 0x000000090300780c */ /* 0x000fe20003f25270 */
[----:B------:R-:W-:-:S02]  /*6ec0*/  UIADD3 UR10, -UR14, URZ, URZ ;  /* 0x0000003f0e0a7290 */ /* 0x000fc4000fffe13f */
[----:B------:R-:W-:Y:S01]  /*6ed0*/  UIMAD UR11, UR26, UR11, UR15 ;  /* 0x0000000b1a0b72a4 */ /* 0x000fe2000f8e020f */
[----:B------:R-:W-:Y:S01]  /*6ee0*/  R2UR UR15, R4 ;  /* 0x00000000040f72ca */ /* 0x000fe200000e0000 */
[----:B------:R-:W-:Y:S01]  /*6ef0*/  ULEA UR16, UR16, UR5, 0xe ;  /* 0x0000000510107291 */ /* 0x000fe2000f8e703f */
[----:B------:R-:W-:Y:S01]  /*6f00*/  SEL R5, RZ, 0x1, P1 ;  /* 0x00000001ff057807 */ /* 0x000fe20000800000 */
[----:B------:R-:W-:Y:S01]  /*6f10*/  UIMAD UR10, UR27, UR10, UR24 ;  /* 0x0000000a1b0a72a4 */ /* 0x000fe2000f8e0218 */
[----:B------:R-:W-:Y:S01]  /*6f20*/  SEL R3, R3, RZ, P1 ;  /* 0x000000ff03037207 */ /* 0x000fe20000800000 */
[----:B------:R-:W-:Y:S01]  /*6f30*/  ULDC.64 UR12, c[0x0][0x4f0] ;  /* 0x00013c00000c7ab9 */ /* 0x000fe20000000a00 */
[----:B------:R-:W-:Y:S01]  /*6f40*/  UIADD3 UR17, UR17, 0x36000, URZ ;  /* 0x0003600011117890 */ /* 0x000fe2000fffe03f */
[----:B------:R-:W-:Y:S01]  /*6f50*/  LOP3.LUT R2, R2, R5, RZ, 0x3c, !PT ;  /* 0x0000000502027212 */ /* 0x000fe200078e3cff */
[----:B------:R-:W-:Y:S02]  /*6f60*/  UIADD3 UR30, UR4, 0x24000, URZ ;  /* 0x00024000041e7890 */ /* 0x000fe4000fffe03f */
[----:B------:R-:W-:-:S02]  /*6f70*/  UIADD3 UR4, UR16, 0x2000, URZ ;  /* 0x0000200010047890 */ /* 0x000fc4000fffe03f */
[----:B------:R-:W-:Y:S02]  /*6f80*/  UIMAD UR12, UR11, UR8, UR12 ;  /* 0x000000080b0c72a4 */ /* 0x000fe4000f8e020c */
[----:B------:R-:W-:Y:S02]  /*6f90*/  UIMAD UR13, UR10, UR9, UR13 ;  /* 0x000000090a0d72a4 */ /* 0x000fe4000f8e020d */
[----:B------:R-:W-:Y:S01]  /*6fa0*/  UPRMT UR15, UR15, 0x5410, URZ ;  /* 0x000054100f0f7896 */ /* 0x000fe2000800003f */
[----:B------:R-:W-:Y:S01]  /*6fb0*/  UMOV UR20, 0x0 ;  /* 0x0000000000147882 */ /* 0x000fe20000000000 */
[----:B------:R-:W-:Y:S01]  /*6fc0*/  UMOV UR21, 0x10000000 ;  /* 0x1000000000157882 */ /* 0x000fe20000000000 */
[----:B------:R-:W-:Y:S01]  /*6fd0*/  UMOV UR7, UR19 ;  /* 0x0000001300077c82 */ /* 0x000fe20008000000 */
[----:B------:R-:W-:Y:S01]  /*6fe0*/  UMOV UR5, UR17 ;  /* 0x0000001100057c82 */ /* 0x000fe20008000000 */
[----:B------:R0:W-:Y:S01]  /*6ff0*/  UTMALDG.2D [UR16], [UR22], desc[UR20] ;  /* 0x00001410160075b4 */ /* 0x0001e20008009000 */
[----:B------:R-:W-:Y:S01]  /*7000*/  UMOV UR10, UR31 ;  /* 0x0000001f000a7c82 */ /* 0x000fe20008000000 */
[----:B------:R-:W-:Y:S01]  /*7010*/  UMOV UR9, UR17 ;  /* 0x0000001100097c82 */ /* 0x000fe20008000000 */
[----:B------:R-:W-:Y:S01]  /*7020*/  UMOV UR8, UR30 ;  /* 0x0000001e00087c82 */ /* 0x000fe20008000000 */
[----:B------:R-:W-:Y:S01]  /*7030*/  UMOV UR11, UR25 ;  /* 0x00000019000b7c82 */ /* 0x000fe20008000000 */
[----:B------:R0:W-:Y:S01]  /*7040*/  UTMALDG.2D [UR4], [UR22], desc[UR20] ;  /* 0x00001404160075b4 */ /* 0x0001e20008009000 */
[----:B------:R0:W-:Y:S02]  /*7050*/  UTMALDG.5D.IM2COL [UR8], [UR28], UR15 ;  /* 0x000000081c0073b4 */ /* 0x0001e4000806000f */
[----:B0-----:R-:W-:Y:S05]  /*7060*/  @P3 BRA `(.L_x_149) ;  /* 0xfffffff800903947 */ /* 0x001fea000383ffff */
.L_x_145:
[----:B------:R-:W-:Y:S01]  /*7070*/  ISETP.GE.U32.AND P2, PT, R7, 0x9, PT ;  /* 0x000000090700780c */ /* 0x000fe20003f46070 */
[----:B------:R-:W-:Y:S05]  /*7080*/  WARPSYNC.ALL ;  /* 0x0000000000007948 */ /* 0x000fea0003800000 */
[----:B------:R-:W-:-:S07]  /*7090*/  ELECT P1, URZ, PT ;  /* 0x00000000003f782f */ /* 0x000fce0003820000 */
[----:B------:R-:W-:-:S05]  /*70a0*/  @P2 IMAD.WIDE.U32 R2, R7, 0x38e38e39, RZ ;  /* 0x38e38e3907022825 */ /* 0x000fca00078e00ff */
[----:B------:R-:W-:-:S04]  /*70b0*/  @P2 SHF.R.U32.HI R2, RZ, 0x1, R3 ;  /* 0x00000001ff022819 */ /* 0x000fc80000011603 */
[----:B------:R-:W-:-:S04]  /*70c0*/  @P2 LOP3.LUT R2, R2, 0x1, RZ, 0xc0, !PT ;  /* 0x0000000102022812 */ /* 0x000fc800078ec0ff */
[----:B------:R-:W-:Y:S01]  /*70d0*/  @P2 ISETP.NE.U32.AND P0, PT, R2, 0x1, PT ;  /* 0x000000010200280c */ /* 0x000fe20003f05070 */
[----:B------:R-:W-:-:S12]  /*70e0*/  @!P1 EXIT ;  /* 0x000000000000994d */ /* 0x000fd80003800000 */
[----:B------:R-:W-:Y:S02]  /*70f0*/  LOP3.LUT R0, R0, 0x2, RZ, 0xfc, !PT ;  /* 0x0000000200007812 */ /* 0x000fe400078efcff */
[----:B------:R-:W-:Y:S02]  /*7100*/  @P2 ISETP.NE.U32.AND.EX P0, PT, RZ, RZ, PT, P0 ;  /* 0x000000ffff00220c */ /* 0x000fe40003f05100 */
[----:B------:R-:W-:Y:S01]  /*7110*/  ISETP.NE.AND P1, PT, R0, 0x3, PT ;  /* 0x000000030000780c */ /* 0x000fe20003f25270 */
[----:B------:R-:W-:Y:S01]  /*7120*/  IMAD.MOV.U32 R0, RZ, RZ, 0x1 ;  /* 0x00000001ff007424 */ /* 0x000fe200078e00ff */
[----:B------:R-:W-:-:S11]  /*7130*/  @P2 SEL R0, RZ, 0x1, !P0 ;  /* 0x00000001ff002807 */ /* 0x000fd60004000000 */
[----:B------:R-:W-:Y:S05]  /*7140*/  @!P1 BRA `(.L_x_150) ;  /* 0x0000000000049947 */ /* 0x000fea0003800000 */
[----:B------:R-:W-:Y:S01]  /*7150*/  BPT.TRAP 0x1 ;  /* 0x000000040000795c */ /* 0x000fe20000300000 */
.L_x_150:
[----:B------:R-:W0:Y:S01]  /*7160*/  S2R R5, SR_CgaCtaId ;  /* 0x0000000000057919 */ /* 0x000e220000008800 */
[----:B------:R-:W-:Y:S01]  /*7170*/  IMAD.WIDE.U32 R2, R7, 0x38e38e39, RZ ;  /* 0x38e38e3907027825 */ /* 0x000fe200078e00ff */
[----:B------:R-:W-:-:S04]  /*7180*/  MOV R4, 0x400 ;  /* 0x0000040000047802 */ /* 0x000fc80000000f00 */
[----:B------:R-:W-:-:S05]  /*7190*/  SHF.R.U32.HI R2, RZ, 0x1, R3 ;  /* 0x00000001ff027819 */ /* 0x000fca0000011603 */
[----:B------:R-:W-:Y:S01]  /*71a0*/  IMAD R2, R2, -0x9, R7 ;  /* 0xfffffff702027824 */ /* 0x000fe200078e0207 */
[----:B0-----:R-:W-:Y:S02]  /*71b0*/  LEA R3, R5, R4, 0x18 ;  /* 0x0000000405037211 */ /* 0x001fe400078ec0ff */
[----:B------:R-:W-:-:S03]  /*71c0*/  SHF.L.U32 R5, R0, 0x1f, RZ ;  /* 0x0000001f00057819 */ /* 0x000fc600000006ff */
[----:B------:R-:W-:-:S04]  /*71d0*/  VIADD R3, R3, 0x36048 ;  /* 0x0003604803037836 */ /* 0x000fc80000000000 */
[----:B------:R-:W-:-:S07]  /*71e0*/  IMAD R4, R2, 0x8, R3 ;  /* 0x0000000802047824 */ /* 0x000fce00078e0203 */
.L_x_151:
[----:B0-----:R0:W1:Y:S02]  /*71f0*/  SYNCS.PHASECHK.TRANS64.TRYWAIT P0, [R4+URZ], R5 ;  /* 0x00000005040075a7 */ /* 0x001064000800017f */
[----:B-1----:R-:W-:Y:S05]  /*7200*/  @!P0 NANOSLEEP.SYNCS 0x989680 ;  /* 0x009896800000895d */ /* 0x002fea0003900000 */
[----:B------:R-:W1:Y:S02]  /*7210*/  @!P0 SYNCS.PHASECHK.TRANS64 P0, [R4+URZ], R5 ;  /* 0x00000005040085a7 */ /* 0x000e64000800007f */
[----:B-1----:R-:W-:Y:S05]  /*7220*/  @!P0 BRA `(.L_x_151) ;  /* 0xfffffffc00f08947 */ /* 0x002fea000383ffff */
[----:B------:R-:W-:-:S05]  /*7230*/  VIADD R2, R2, 0x1 ;  /* 0x0000000102027836 */ /* 0x000fca0000000000 */
[----:B------:R-:W-:-:S04]  /*7240*/  ISETP.NE.AND P0, PT, R2, 0x9, PT ;  /* 0x000000090200780c */ /* 0x000fc80003f05270 */
[----:B0-----:R-:W-:Y:S02]  /*7250*/  SEL R5, RZ, 0x1, P0 ;  /* 0x00000001ff057807 */ /* 0x001fe40000000000 */
[----:B------:R-:W-:Y:S02]  /*7260*/  SEL R2, R2, RZ, P0 ;  /* 0x000000ff02027207 */ /* 0x000fe40000000000 */
[----:B------:R-:W-:-:S03]  /*7270*/  LOP3.LUT R7, R0, R5, RZ, 0x3c, !PT ;  /* 0x0000000500077212 */ /* 0x000fc600078e3cff */
[----:B------:R-:W-:Y:S01]  /*7280*/  IMAD R0, R2, 0x8, R3 ;  /* 0x0000000802007824 */ /* 0x000fe200078e0203 */
[----:B------:R-:W-:-:S07]  /*7290*/  SHF.L.U32 R5, R7, 0x1f, RZ ;  /* 0x0000001f07057819 */ /* 0x000fce00000006ff */
.L_x_152:
        /* <DEDUP_REMOVED lines=11> */
.L_x_153:
        /* <DEDUP_REMOVED lines=11> */
.L_x_154:
        /* <DEDUP_REMOVED lines=11> */
.L_x_155:
        /* <DEDUP_REMOVED lines=11> */
.L_x_156:
        /* <DEDUP_REMOVED lines=11> */
.L_x_157:
        /* <DEDUP_REMOVED lines=11> */
.L_x_158:
        /* <DEDUP_REMOVED lines=11> */
.L_x_159:
[----:B0-----:R0:W1:Y:S02]  /*7770*/  SYNCS.PHASECHK.TRANS64.TRYWAIT P0, [R2+URZ], R3 ;  /* 0x00000003020075a7 */ /* 0x001064000800017f */
[----:B-1----:R-:W-:Y:S05]  /*7780*/  @!P0 NANOSLEEP.SYNCS 0x989680 ;  /* 0x009896800000895d */ /* 0x002fea0003900000 */
[----:B------:R-:W1:Y:S02]  /*7790*/  @!P0 SYNCS.PHASECHK.TRANS64 P0, [R2+URZ], R3 ;  /* 0x00000003020085a7 */ /* 0x000e64000800007f */
[----:B-1----:R-:W-:Y:S05]  /*77a0*/  @P0 EXIT ;  /* 0x000000000000094d */ /* 0x002fea0003800000 */
[----:B------:R-:W-:Y:S05]  /*77b0*/  BRA `(.L_x_159) ;  /* 0xfffffffc00ec7947 */ /* 0x000fea000383ffff */
.L_x_160:
[----:B------:R-:W-:-:S00]  /*77c0*/  BRA `(.L_x_160) ;  /* 0xfffffffc00fc7947 */ /* 0x000fc0000383ffff */
[----:B------:R-:W-:-:S00]  /*77d0*/  NOP ;  /* 0x0000000000007918 */ /* 0x000fc00000000000 */
        /* <DEDUP_REMOVED lines=10> */
.L_x_161:


//--------------------- .nv.shared._ZN7cutlass13device_kernelINS_4conv6kernel13ConvUniversalINS1_16ConvProblemShapeILNS1_8OperatorE2ELi3EEENS1_10collective14CollectiveConvINS1_46MainloopSm90TmaGmmaWarpSpecializedImplicitGemmILS5_2ELi9ELi3EN4cute5tupleIJNSA_1CILi1EEESD_SD_EEENS1_36KernelImplicitTmaWarpSpecializedSm90ELi1EEENSB_IJNSC_ILi128EEENSB_IJNSC_ILi64EEEEEESJ_EEENS_6half_tESL_NSA_8TiledMMAINSA_8MMA_AtomIJNSA_4SM904GMMA25MMA_64x64x16_F32F16F16_SSILNSP_5MajorE1ELSR_1ELNSP_7ScaleInE1ELSS_1EEEEEENSA_6LayoutISE_NSB_IJNSC_ILi0EEESW_SW_EEEEENSB_IJNSA_10UnderscoreESZ_SZ_EEEEENS7_6detail26Sm90ImplicitGemmTileTraitsINSA_13SM90_TMA_LOADENSA_14ComposedLayoutINSA_7SwizzleILi3ELi4ELi3EEENSA_18smem_ptr_flag_bitsILi16EEENSV_INSB_IJNSB_IJSI_NSC_ILi2EEEEEENSB_IJNSC_ILi8EEES1C_EEENSB_IJSD_NSC_ILi9EEEEEEEEENSB_IJNSB_IJSD_NSC_ILi4096EEEEEENSB_IJSI_NSC_ILi512EEEEEENSB_IJSW_NSC_ILi8192EEEEEEEEEEEEEvEENS13_INSA_20SM90_TMA_LOAD_IM2COLENS15_IS17_S19_NSV_INSB_IJNSB_IJSI_SD_EEES1D_S1F_EEENSB_IJNSB_IJSD_SW_EEES1K_NSB_IJSW_S1H_EEEEEEEEEEvEEEENS_8epilogue10collective6detail29Sm90TmaWarpSpecializedAdapterINS22_15DefaultEpilogueISL_NSB_IJlNSB_IJSD_lllEEESW_EEES27_NS21_6thread17LinearCombinationISL_Li1EffLNS28_9ScaleType4KindE0ELNS_15FloatRoundStyleE2ESL_EENS_4gemm15EpilogueDefaultEEEEEvvEEEEvNT_6ParamsE --------------------------
	.section	.nv.shared._ZN7cutlass13device_kernelINS_4conv6kernel13ConvUniversalINS1_16ConvProblemShapeILNS1_8OperatorE2ELi3EEENS1_10collective14CollectiveConvINS1_46MainloopSm90TmaGmmaWarpSpecializedImplicitGemmILS5_2ELi9ELi3EN4cute5tupleIJNSA_1CILi1EEESD_SD_EEENS1_36KernelImplicitTmaWarpSpecializedSm90ELi1EEENSB_IJNSC_ILi128EEENSB_IJNSC_ILi64EEEEEESJ_EEENS_6half_tESL_NSA_8TiledMMAINSA_8MMA_AtomIJNSA_4SM904GMMA25MMA_64x64x16_F32F16F16_SSILNSP_5MajorE1ELSR_1ELNSP_7ScaleInE1ELSS_1EEEEEENSA_6LayoutISE_NSB_IJNSC_ILi0EEESW_SW_EEEEENSB_IJNSA_10UnderscoreESZ_SZ_EEEEENS7_6detail26Sm90ImplicitGemmTileTraitsINSA_13SM90_TMA_LOADENSA_14ComposedLayoutINSA_7SwizzleILi3ELi4ELi3EEENSA_18smem_ptr_flag_bitsILi16EEENSV_INSB_IJNSB_IJSI_NSC_ILi2EEEEEENSB_IJNSC_ILi8EEES1C_EEENSB_IJSD_NSC_ILi9EEEEEEEEENSB_IJNSB_IJSD_NSC_ILi4096EEEEEENSB_IJSI_NSC_ILi512EEEEEENSB_IJSW_NSC_ILi8192EEEEEEEEEEEEEvEENS13_INSA_20SM90_TMA_LOAD_IM2COLENS15_IS17_S19_NSV_INSB_IJNSB_IJSI_SD_EEES1D_S1F_EEENSB_IJNSB_IJSD_SW_EEES1K_NSB_IJSW_S1H_EEEEEEEEEEvEEEENS_8epilogue10collective6detail29Sm90TmaWarpSpecializedAdapterINS22_15DefaultEpilogueISL_NSB_IJlNSB_IJSD_lllEEESW_EEES27_NS21_6thread17LinearCombinationISL_Li1EffLNS28_9ScaleType4KindE0ELNS_15FloatRoundStyleE2ESL_EENS_4gemm15EpilogueDefaultEEEEEvvEEEEvNT_6ParamsE,"aw",@nobits
	.sectionflags	@""
	.align	16
	.zero		1024


//--------------------- .nv.shared.reserved.0     --------------------------
	.section	.nv.shared.reserved.0,"aw",@nobits
	.weak		__nv_reservedSMEM_offset_0_alias
	.size		__nv_reservedSMEM_offset_0_alias, 0, 0
	.other		__nv_reservedSMEM_offset_0_alias,@"STO_CUDA_RESERVED_SHARED STV_DEFAULT"
__nv_reservedSMEM_offset_0_alias:
	.zero		0


//--------------------- .nv.global                --------------------------
	.section	.nv.global,"aw",@nobits
.nv.global:
	.type		_ZN39_INTERNAL_9deb3fde_4_k_cu_0aef4c98_30884cute1_E,@object
	.size		_ZN39_INTERNAL_9deb3fde_4_k_cu_0aef4c98_30884cute1_E,(_ZN39_INTERNAL_9deb3fde_4_k_cu_0aef4c98_30884cuda3std3__45__cpo6cbeginE - _ZN39_INTERNAL_9deb3fde_4_k_cu_0aef4c98_30884cute1_E)
_ZN39_INTERNAL_9deb3fde_4_k_cu_0aef4c98_30884cute1_E:
	.zero		1
	.type		_ZN39_INTERNAL_9deb3fde_4_k_cu_0aef4c98_30884cuda3std3__45__cpo6cbeginE,@object
	.size		_ZN39_INTERNAL_9deb3fde_4_k_cu_0aef4c98_30884cuda3std3__45__cpo6cbeginE,(_ZN39_INTERNAL_9deb3fde_4_k_cu_0aef4c98_30884cuda3std3__48in_placeE - _ZN39_INTERNAL_9deb3fde_4_k_cu_0aef4c98_30884cuda3std3__45__cpo6cbeginE)
_ZN39_INTERNAL_9deb3fde_4_k_cu_0aef4c98_30884cuda3std3__45__cpo6cbeginE:
	.zero		1
	.type		_ZN39_INTERNAL_9deb3fde_4_k_cu_0aef4c98_30884cuda3std3__48in_placeE,@object
	.size		_ZN39_INTERNAL_9deb3fde_4_k_cu_0aef4c98_30884cuda3std3__48in_placeE,(_ZN39_INTERNAL_9deb3fde_4_k_cu_0aef4c98_30884cuda3std6ranges3__45__cpo9iter_moveE - _ZN39_INTERNAL_9deb3fde_4_k_cu_0aef4c98_30884cuda3std3__48in_placeE)
_ZN39_INTERNAL_9deb3fde_4_k_cu_0aef4c98_30884cuda3std3__48in_placeE:
	.zero		1
	.type		_ZN39_INTERNAL_9deb3fde_4_k_cu_0aef4c98_30884cuda3std6ranges3__45__cpo9iter_moveE,@object
	.size		_ZN39_INTERNAL_9deb3fde_4_k_cu_0aef4c98_30884cuda3std6ranges3__45__cpo9iter_moveE,(_ZN39_INTERNAL_9deb3fde_4_k_cu_0aef4c98_30884cuda3std3__45__cpo5beginE - _ZN39_INTERNAL_9deb3fde_4_k_cu_0aef4c98_30884cuda3std6ranges3__45__cpo9iter_moveE)
_ZN39_INTERNAL_9deb3fde_4_k_cu_0aef4c98_30884cuda3std6ranges3__45__cpo9iter_moveE:
	.zero		1
	.type		_ZN39_INTERNAL_9deb3fde_4_k_cu_0aef4c98_30884cuda3std3__45__cpo5beginE,@object
	.size		_ZN39_INTERNAL_9deb3fde_4_k_cu_0aef4c98_30884cuda3std3__45__cpo5beginE,(_ZN39_INTERNAL_9deb3fde_4_k_cu_0aef4c98_30884cuda3std3__441_GLOBAL__N__9deb3fde_4_k_cu_0aef4c98_30886ignoreE - _ZN39_INTERNAL_9deb3fde_4_k_cu_0aef4c98_30884cuda3std3__45__cpo5beginE)
_ZN39_INTERNAL_9deb3fde_4_k_cu_0aef4c98_30884cuda3std3__45__cpo5beginE:
	.zero		1
	.type		_ZN39_INTERNAL_9deb3fde_4_k_cu_0aef4c98_30884cuda3std3__441_GLOBAL__N__9deb3fde_4_k_cu_0aef4c98_30886ignoreE,@object
	.size		_ZN39_INTERNAL_9deb3fde_4_k_cu_0aef4c98_30884cuda3std3__441_GLOBAL__N__9deb3fde_4_k_cu_0aef4c98_30886ignoreE,(_ZN39_INTERNAL_9deb3fde_4_k_cu_0aef4c98_30884cute7productE - _ZN39_INTERNAL_9deb3fde_4_k_cu_0aef4c98_30884cuda3std3__441_GLOBAL__N__9deb3fde_4_k_cu_0aef4c98_30886ignoreE)
_ZN39_INTERNAL_9deb3fde_4_k_cu_0aef4c98_30884cuda3std3__441_GLOBAL__N__9deb3fde_4_k_cu_0aef4c98_30886ignoreE:
	.zero		1
	.type		_ZN39_INTERNAL_9deb3fde_4_k_cu_0aef4c98_30884cute7productE,@object
	.size		_ZN39_INTERNAL_9deb3fde_4_k_cu_0aef4c98_30884cute7productE,(_ZN39_INTERNAL_9deb3fde_4_k_cu_0aef4c98_30884cuda3std3__45__cpo3endE - _ZN39_INTERNAL_9deb3fde_4_k_cu_0aef4c98_30884cute7productE)
_ZN39_INTERNAL_9deb3fde_4_k_cu_0aef4c98_30884cute7productE:
	.zero		1
	.type		_ZN39_INTERNAL_9deb3fde_4_k_cu_0aef4c98_30884cuda3std3__45__cpo3endE,@object
	.size		_ZN39_INTERNAL_9deb3fde_4_k_cu_0aef4c98_30884cuda3std3__45__cpo3endE,(_ZN39_INTERNAL_9deb3fde_4_k_cu_0aef4c98_30884cuda3std3__419piecewise_constructE - _ZN39_INTERNAL_9deb3fde_4_k_cu_0aef4c98_30884cuda3std3__45__cpo3endE)
_ZN39_INTERNAL_9deb3fde_4_k_cu_0aef4c98_30884cuda3std3__45__cpo3endE:
	.zero		1
	.type		_ZN39_INTERNAL_9deb3fde_4_k_cu_0aef4c98_30884cuda3std3__419piecewise_constructE,@object
	.size		_ZN39_INTERNAL_9deb3fde_4_k_cu_0aef4c98_30884cuda3std3__419piecewise_constructE,(_ZN39_INTERNAL_9deb3fde_4_k_cu_0aef4c98_30884cuda3std3__45__cpo4cendE - _ZN39_INTERNAL_9deb3fde_4_k_cu_0aef4c98_30884cuda3std3__419piecewise_constructE)
_ZN39_INTERNAL_9deb3fde_4_k_cu_0aef4c98_30884cuda3std3__419piecewise_constructE:
	.zero		1
	.type		_ZN39_INTERNAL_9deb3fde_4_k_cu_0aef4c98_30884cuda3std3__45__cpo4cendE,@object
	.size		_ZN39_INTERNAL_9deb3fde_4_k_cu_0aef4c98_30884cuda3std3__45__cpo4cendE,(_ZN39_INTERNAL_9deb3fde_4_k_cu_0aef4c98_30884cuda3std6ranges3__45__cpo4swapE - _ZN39_INTERNAL_9deb3fde_4_k_cu_0aef4c98_30884cuda3std3__45__cpo4cendE)
_ZN39_INTERNAL_9deb3fde_4_k_cu_0aef4c98_30884cuda3std3__45__cpo4cendE:
	.zero		1
	.type		_ZN39_INTERNAL_9deb3fde_4_k_cu_0aef4c98_30884cuda3std6ranges3__45__cpo4swapE,@object
	.size		_ZN39_INTERNAL_9deb3fde_4_k_cu_0aef4c98_30884cuda3std6ranges3__45__cpo4swapE,(.L_7 - _ZN39_INTERNAL_9deb3fde_4_k_cu_0aef4c98_30884cuda3std6ranges3__45__cpo4swapE)
_ZN39_INTERNAL_9deb3fde_4_k_cu_0aef4c98_30884cuda3std6ranges3__45__cpo4swapE:
	.zero		1
.L_7:


//--------------------- .nv.constant0._ZN7cutlass13device_kernelINS_4conv6kernel13ConvUniversalINS1_16ConvProblemShapeILNS1_8OperatorE2ELi3EEENS1_10collective14CollectiveConvINS1_46MainloopSm90TmaGmmaWarpSpecializedImplicitGemmILS5_2ELi9ELi3EN4cute5tupleIJNSA_1CILi1EEESD_SD_EEENS1_36KernelImplicitTmaWarpSpecializedSm90ELi1EEENSB_IJNSC_ILi128EEENSB_IJNSC_ILi64EEEEEESJ_EEENS_6half_tESL_NSA_8TiledMMAINSA_8MMA_AtomIJNSA_4SM904GMMA25MMA_64x64x16_F32F16F16_SSILNSP_5MajorE1ELSR_1ELNSP_7ScaleInE1ELSS_1EEEEEENSA_6LayoutISE_NSB_IJNSC_ILi0EEESW_SW_EEEEENSB_IJNSA_10UnderscoreESZ_SZ_EEEEENS7_6detail26Sm90ImplicitGemmTileTraitsINSA_13SM90_TMA_LOADENSA_14ComposedLayoutINSA_7SwizzleILi3ELi4ELi3EEENSA_18smem_ptr_flag_bitsILi16EEENSV_INSB_IJNSB_IJSI_NSC_ILi2EEEEEENSB_IJNSC_ILi8EEES1C_EEENSB_IJSD_NSC_ILi9EEEEEEEEENSB_IJNSB_IJSD_NSC_ILi4096EEEEEENSB_IJSI_NSC_ILi512EEEEEENSB_IJSW_NSC_ILi8192EEEEEEEEEEEEEvEENS13_INSA_20SM90_TMA_LOAD_IM2COLENS15_IS17_S19_NSV_INSB_IJNSB_IJSI_SD_EEES1D_S1F_EEENSB_IJNSB_IJSD_SW_EEES1K_NSB_IJSW_S1H_EEEEEEEEEEvEEEENS_8epilogue10collective6detail29Sm90TmaWarpSpecializedAdapterINS22_15DefaultEpilogueISL_NSB_IJlNSB_IJSD_lllEEESW_EEES27_NS21_6thread17LinearCombinationISL_Li1EffLNS28_9ScaleType4KindE0ELNS_15FloatRoundStyleE2ESL_EENS_4gemm15EpilogueDefaultEEEEEvvEEEEvNT_6ParamsE --------------------------
	.section	.nv.constant0._ZN7cutlass13device_kernelINS_4conv6kernel13ConvUniversalINS1_16ConvProblemShapeILNS1_8OperatorE2ELi3EEENS1_10collective14CollectiveConvINS1_46MainloopSm90TmaGmmaWarpSpecializedImplicitGemmILS5_2ELi9ELi3EN4cute5tupleIJNSA_1CILi1EEESD_SD_EEENS1_36KernelImplicitTmaWarpSpecializedSm90ELi1EEENSB_IJNSC_ILi128EEENSB_IJNSC_ILi64EEEEEESJ_EEENS_6half_tESL_NSA_8TiledMMAINSA_8MMA_AtomIJNSA_4SM904GMMA25MMA_64x64x16_F32F16F16_SSILNSP_5MajorE1ELSR_1ELNSP_7ScaleInE1ELSS_1EEEEEENSA_6LayoutISE_NSB_IJNSC_ILi0EEESW_SW_EEEEENSB_IJNSA_10UnderscoreESZ_SZ_EEEEENS7_6detail26Sm90ImplicitGemmTileTraitsINSA_13SM90_TMA_LOADENSA_14ComposedLayoutINSA_7SwizzleILi3ELi4ELi3EEENSA_18smem_ptr_flag_bitsILi16EEENSV_INSB_IJNSB_IJSI_NSC_ILi2EEEEEENSB_IJNSC_ILi8EEES1C_EEENSB_IJSD_NSC_ILi9EEEEEEEEENSB_IJNSB_IJSD_NSC_ILi4096EEEEEENSB_IJSI_NSC_ILi512EEEEEENSB_IJSW_NSC_ILi8192EEEEEEEEEEEEEvEENS13_INSA_20SM90_TMA_LOAD_IM2COLENS15_IS17_S19_NSV_INSB_IJNSB_IJSI_SD_EEES1D_S1F_EEENSB_IJNSB_IJSD_SW_EEES1K_NSB_IJSW_S1H_EEEEEEEEEEvEEEENS_8epilogue10collective6detail29Sm90TmaWarpSpecializedAdapterINS22_15DefaultEpilogueISL_NSB_IJlNSB_IJSD_lllEEESW_EEES27_NS21_6thread17LinearCombinationISL_Li1EffLNS28_9ScaleType4KindE0ELNS_15FloatRoundStyleE2ESL_EENS_4gemm15EpilogueDefaultEEEEEvvEEEEvNT_6ParamsE,"a",@progbits
	.sectionflags	@""
	.align	4
.nv.constant0._ZN7cutlass13device_kernelINS_4conv6kernel13ConvUniversalINS1_16ConvProblemShapeILNS1_8OperatorE2ELi3EEENS1_10collective14CollectiveConvINS1_46MainloopSm90TmaGmmaWarpSpecializedImplicitGemmILS5_2ELi9ELi3EN4cute5tupleIJNSA_1CILi1EEESD_SD_EEENS1_36KernelImplicitTmaWarpSpecializedSm90ELi1EEENSB_IJNSC_ILi128EEENSB_IJNSC_ILi64EEEEEESJ_EEENS_6half_tESL_NSA_8TiledMMAINSA_8MMA_AtomIJNSA_4SM904GMMA25MMA_64x64x16_F32F16F16_SSILNSP_5MajorE1ELSR_1ELNSP_7ScaleInE1ELSS_1EEEEEENSA_6LayoutISE_NSB_IJNSC_ILi0EEESW_SW_EEEEENSB_IJNSA_10UnderscoreESZ_SZ_EEEEENS7_6detail26Sm90ImplicitGemmTileTraitsINSA_13SM90_TMA_LOADENSA_14ComposedLayoutINSA_7SwizzleILi3ELi4ELi3EEENSA_18smem_ptr_flag_bitsILi16EEENSV_INSB_IJNSB_IJSI_NSC_ILi2EEEEEENSB_IJNSC_ILi8EEES1C_EEENSB_IJSD_NSC_ILi9EEEEEEEEENSB_IJNSB_IJSD_NSC_ILi4096EEEEEENSB_IJSI_NSC_ILi512EEEEEENSB_IJSW_NSC_ILi8192EEEEEEEEEEEEEvEENS13_INSA_20SM90_TMA_LOAD_IM2COLENS15_IS17_S19_NSV_INSB_IJNSB_IJSI_SD_EEES1D_S1F_EEENSB_IJNSB_IJSD_SW_EEES1K_NSB_IJSW_S1H_EEEEEEEEEEvEEEENS_8epilogue10collective6detail29Sm90TmaWarpSpecializedAdapterINS22_15DefaultEpilogueISL_NSB_IJlNSB_IJSD_lllEEESW_EEES27_NS21_6thread17LinearCombinationISL_Li1EffLNS28_9ScaleType4KindE0ELNS_15FloatRoundStyleE2ESL_EENS_4gemm15EpilogueDefaultEEEEEvvEEEEvNT_6ParamsE:
	.zero		1664


//--------------------- SYMBOLS --------------------------

	.type		.nv.reservedSmem.offset0,@object
	.size		.nv.reservedSmem.offset0,0x4
